	.target	sm_100a

	.elftype	@"ET_EXEC"


//--------------------- .note.nv.tkinfo           --------------------------
	.section	.note.nv.tkinfo,"",@"SHT_NOTE"
	.sectionflags	@"SHF_NOTE_NV_TKINFO"
	.tkinfo
        /*0018*/ 	.word	0x00000081
        /*0030*/ 	.string	""
        /*0030*/ 	.string	"ptxas-blackwell"
        /*0030*/ 	.string	"Cuda compilation tools, release 12.9, V12.9.86"
        /*0030*/ 	.string	"Build cuda_12.9.r12.9/compiler.36037853_0"
        /*0030*/ 	.string	"-v  -suppress-debug-info  -lineinfo  -arch sm_100a "



//--------------------- .note.nv.cuver            --------------------------
	.section	.note.nv.cuver,"",@"SHT_NOTE"
	.sectionflags	@"SHF_NOTE_NV_CUVER"
        /*0018*/ 	.short	0x0001
        /*001a*/ 	.short	0x0064
        /*001c*/ 	.short	0x0001
        /*001e*/ 	.short	0x0000
        /*0020*/ 	.short	0x0001
        /*0022*/ 	.short	0x0000


//--------------------- .nv.info                  --------------------------
	.section	.nv.info,"",@"SHT_CUDA_INFO"
	.align	4


	//----- nvinfo : EIATTR_REGCOUNT
	.align		4
        /*0000*/ 	.byte	0x04, 0x2f
        /*0002*/ 	.short	(.L_4 - .L_3)
	.align		4
.L_3:
        /*0004*/ 	.word	index@(gluon_tcgen05)
        /*0008*/ 	.word	0x00000088


	//----- nvinfo : EIATTR_FRAME_SIZE
	.align		4
.L_4:
        /*000c*/ 	.byte	0x04, 0x11
        /*000e*/ 	.short	(.L_6 - .L_5)
	.align		4
.L_5:
        /*0010*/ 	.word	index@($__internal_2_$__cuda_sm10x_tcgen05_guardrail_trap_unallocated_columns_being_dealloced)
        /*0014*/ 	.word	0x00000000


	//----- nvinfo : EIATTR_FRAME_SIZE
	.align		4
.L_6:
        /*0018*/ 	.byte	0x04, 0x11
        /*001a*/ 	.short	(.L_8 - .L_7)
	.align		4
.L_7:
        /*001c*/ 	.word	index@($__internal_1_$__cuda_sm10x_tcgen05_guardrail_trap_phase_invalid_during_alloc)
        /*0020*/ 	.word	0x00000000


	//----- nvinfo : EIATTR_FRAME_SIZE
	.align		4
.L_8:
        /*0024*/ 	.byte	0x04, 0x11
        /*0026*/ 	.short	(.L_10 - .L_9)
	.align		4
.L_9:
        /*0028*/ 	.word	index@($__internal_0_$__cuda_sm10x_tcgen05_guardrail_trap_col_being_dealloced_not_returned_by_alloc)
        /*002c*/ 	.word	0x00000000


	//----- nvinfo : EIATTR_FRAME_SIZE
	.align		4
.L_10:
        /*0030*/ 	.byte	0x04, 0x11
        /*0032*/ 	.short	(.L_12 - .L_11)
	.align		4
.L_11:
        /*0034*/ 	.word	index@(gluon_tcgen05)
        /*0038*/ 	.word	0x00000000


	//----- nvinfo : EIATTR_MIN_STACK_SIZE
	.align		4
.L_12:
        /*003c*/ 	.byte	0x04, 0x12
        /*003e*/ 	.short	(.L_14 - .L_13)
	.align		4
.L_13:
        /*0040*/ 	.word	index@(gluon_tcgen05)
        /*0044*/ 	.word	0x00000000
.L_14:


//--------------------- .nv.info.gluon_tcgen05    --------------------------
	.section	.nv.info.gluon_tcgen05,"",@"SHT_CUDA_INFO"
	.sectionflags	@""
	.align	4


	//----- nvinfo : EIATTR_CUDA_API_VERSION
	.align		4
        /*0000*/ 	.byte	0x04, 0x37
        /*0002*/ 	.short	(.L_16 - .L_15)
.L_15:
        /*0004*/ 	.word	0x00000081


	//----- nvinfo : EIATTR_KPARAM_INFO
	.align		4
.L_16:
        /*0008*/ 	.byte	0x04, 0x17
        /*000a*/ 	.short	(.L_18 - .L_17)
.L_17:
        /*000c*/ 	.word	0x00000000
        /*0010*/ 	.short	0x000a
        /*0012*/ 	.short	0x0048
        /*0014*/ 	.byte	0x00, 0xf4, 0x21, 0x00


	//----- nvinfo : EIATTR_KPARAM_INFO
	.align		4
.L_18:
        /*0018*/ 	.byte	0x04, 0x17
        /*001a*/ 	.short	(.L_20 - .L_19)
.L_19:
        /*001c*/ 	.word	0x00000000
        /*0020*/ 	.short	0x0009
        /*0022*/ 	.short	0x0040
        /*0024*/ 	.byte	0x00, 0xf4, 0x21, 0x00


	//----- nvinfo : EIATTR_KPARAM_INFO
	.align		4
.L_20:
        /*0028*/ 	.byte	0x04, 0x17
        /*002a*/ 	.short	(.L_22 - .L_21)
.L_21:
        /*002c*/ 	.word	0x00000000
        /*0030*/ 	.short	0x0008
        /*0032*/ 	.short	0x0038
        /*0034*/ 	.byte	0x00, 0xf0, 0x21, 0x00


	//----- nvinfo : EIATTR_KPARAM_INFO
	.align		4
.L_22:
        /*0038*/ 	.byte	0x04, 0x17
        /*003a*/ 	.short	(.L_24 - .L_23)
.L_23:
        /*003c*/ 	.word	0x00000000
        /*0040*/ 	.short	0x0007
        /*0042*/ 	.short	0x0030
        /*0044*/ 	.byte	0x00, 0xf0, 0x21, 0x00


	//----- nvinfo : EIATTR_KPARAM_INFO
	.align		4
.L_24:
        /*0048*/ 	.byte	0x04, 0x17
        /*004a*/ 	.short	(.L_26 - .L_25)
.L_25:
        /*004c*/ 	.word	0x00000000
        /*0050*/ 	.short	0x0006
        /*0052*/ 	.short	0x0028
        /*0054*/ 	.byte	0x00, 0xf0, 0x21, 0x00


	//----- nvinfo : EIATTR_KPARAM_INFO
	.align		4
.L_26:
        /*0058*/ 	.byte	0x04, 0x17
        /*005a*/ 	.short	(.L_28 - .L_27)
.L_27:
        /*005c*/ 	.word	0x00000000
        /*0060*/ 	.short	0x0005
        /*0062*/ 	.short	0x0020
        /*0064*/ 	.byte	0x00, 0xf0, 0x11, 0x00


	//----- nvinfo : EIATTR_KPARAM_INFO
	.align		4
.L_28:
        /*0068*/ 	.byte	0x04, 0x17
        /*006a*/ 	.short	(.L_30 - .L_29)
.L_29:
        /*006c*/ 	.word	0x00000000
        /*0070*/ 	.short	0x0004
        /*0072*/ 	.short	0x001c
        /*0074*/ 	.byte	0x00, 0xf0, 0x11, 0x00


	//----- nvinfo : EIATTR_KPARAM_INFO
	.align		4
.L_30:
        /*0078*/ 	.byte	0x04, 0x17
        /*007a*/ 	.short	(.L_32 - .L_31)
.L_31:
        /*007c*/ 	.word	0x00000000
        /*0080*/ 	.short	0x0003
        /*0082*/ 	.short	0x0018
        /*0084*/ 	.byte	0x00, 0xf0, 0x11, 0x00


	//----- nvinfo : EIATTR_KPARAM_INFO
	.align		4
.L_32:
        /*0088*/ 	.byte	0x04, 0x17
        /*008a*/ 	.short	(.L_34 - .L_33)
.L_33:
        /*008c*/ 	.word	0x00000000
        /*0090*/ 	.short	0x0002
        /*0092*/ 	.short	0x0010
        /*0094*/ 	.byte	0x00, 0xf4, 0x21, 0x00


	//----- nvinfo : EIATTR_KPARAM_INFO
	.align		4
.L_34:
        /*0098*/ 	.byte	0x04, 0x17
        /*009a*/ 	.short	(.L_36 - .L_35)
.L_35:
        /*009c*/ 	.word	0x00000000
        /*00a0*/ 	.short	0x0001
        /*00a2*/ 	.short	0x0008
        /*00a4*/ 	.byte	0x00, 0xf4, 0x21, 0x00


	//----- nvinfo : EIATTR_KPARAM_INFO
	.align		4
.L_36:
        /*00a8*/ 	.byte	0x04, 0x17
        /*00aa*/ 	.short	(.L_38 - .L_37)
.L_37:
        /*00ac*/ 	.word	0x00000000
        /*00b0*/ 	.short	0x0000
        /*00b2*/ 	.short	0x0000
        /*00b4*/ 	.byte	0x00, 0xf4, 0x21, 0x00


	//----- nvinfo : EIATTR_AT_ENTRY_FRAGMENTS
	.align		4
.L_38:
        /*00b8*/ 	.byte	0x04, 0x4f
        /*00ba*/ 	.short	(.L_40 - .L_39)


	//   ....[0]....
.L_39:
        /*00bc*/ 	.word	0x00000004


	//----- nvinfo : EIATTR_RESERVED_SMEM_USED
	.align		4
.L_40:
        /*00c0*/ 	.byte	0x01, 0x41
	.zero		2


	//----- nvinfo : EIATTR_SPARSE_MMA_MASK
	.align		4
        /*00c4*/ 	.byte	0x03, 0x50
        /*00c6*/ 	.short	0x0000


	//----- nvinfo : EIATTR_TCGEN05_1CTA_USED
	.align		4
        /*00c8*/ 	.byte	0x01, 0x51
	.zero		2


	//----- nvinfo : EIATTR_MAXREG_COUNT
	.align		4
        /*00cc*/ 	.byte	0x03, 0x1b
        /*00ce*/ 	.short	0x00ff


	//----- nvinfo : EIATTR_NUM_BARRIERS
	.align		4
        /*00d0*/ 	.byte	0x02, 0x4c
        /*00d2*/ 	.byte	0x01
	.zero		1


	//----- nvinfo : EIATTR_INT_WARP_WIDE_INSTR_OFFSETS
	.align		4
        /*00d4*/ 	.byte	0x04, 0x31
        /*00d6*/ 	.short	(.L_42 - .L_41)


	//   ....[0]....
.L_41:
        /*00d8*/ 	.word	0x00001720


	//   ....[1]....
        /*00dc*/ 	.word	0x00001740


	//   ....[2]....
        /*00e0*/ 	.word	0x000017c0


	//   ....[3]....
        /*00e4*/ 	.word	0x00001bd0


	//   ....[4]....
        /*00e8*/ 	.word	0x00001e40


	//   ....[5]....
        /*00ec*/ 	.word	0x00001e50


	//   ....[6]....
        /*00f0*/ 	.word	0x00001fe0


	//   ....[7]....
        /*00f4*/ 	.word	0x00002250


	//   ....[8]....
        /*00f8*/ 	.word	0x00002260


	//   ....[9]....
        /*00fc*/ 	.word	0x00002d60


	//   ....[10]....
        /*0100*/ 	.word	0x00002db0


	//----- nvinfo : EIATTR_COOP_GROUP_MASK_REGIDS
	.align		4
.L_42:
        /*0104*/ 	.byte	0x04, 0x29
        /*0106*/ 	.short	(.L_44 - .L_43)


	//   ....[0]....
.L_43:
        /*0108*/ 	.word	0xffffffff


	//   ....[1]....
        /*010c*/ 	.word	0xffffffff


	//   ....[2]....
        /*0110*/ 	.word	0xffffffff


	//   ....[3]....
        /*0114*/ 	.word	0xffffffff


	//   ....[4]....
        /*0118*/ 	.word	0xffffffff


	//   ....[5]....
        /*011c*/ 	.word	0xffffffff


	//   ....[6]....
        /*0120*/ 	.word	0xffffffff


	//   ....[7]....
        /*0124*/ 	.word	0xffffffff


	//   ....[8]....
        /*0128*/ 	.word	0xffffffff


	//   ....[9]....
        /*012c*/ 	.word	0xffffffff


	//----- nvinfo : EIATTR_COOP_GROUP_INSTR_OFFSETS
	.align		4
.L_44:
        /*0130*/ 	.byte	0x04, 0x28
        /*0132*/ 	.short	(.L_46 - .L_45)


	//   ....[0]....
.L_45:
        /*0134*/ 	.word	0x00000050


	//   ....[1]....
        /*0138*/ 	.word	0x00000310


	//   ....[2]....
        /*013c*/ 	.word	0x00000500


	//   ....[3]....
        /*0140*/ 	.word	0x000009c0


	//   ....[4]....
        /*0144*/ 	.word	0x00000b00


	//   ....[5]....
        /*0148*/ 	.word	0x00000fb0


	//   ....[6]....
        /*014c*/ 	.word	0x000010f0


	//   ....[7]....
        /*0150*/ 	.word	0x000015e0


	//   ....[8]....
        /*0154*/ 	.word	0x00002bf0


	//   ....[9]....
        /*0158*/ 	.word	0x00002e60


	//----- nvinfo : EIATTR_VRC_CTA_INIT_COUNT
	.align		4
.L_46:
        /*015c*/ 	.byte	0x02, 0x4a
        /*015e*/ 	.byte	0x80
	.zero		1


	//----- nvinfo : EIATTR_MBARRIER_INSTR_OFFSETS
	.align		4
        /*0160*/ 	.byte	0x04, 0x39
        /*0162*/ 	.short	(.L_48 - .L_47)


	//   ....[0]....
.L_47:
        /*0164*/ 	.word	0x000017e0
        /*0168*/ 	.word	0x000000ff
        /*016c*/ 	.word	0x00014000
        /*0170*/ 	.short	0x0100
        /*0172*/ 	.byte	0x0c
	.zero		1


	//   ....[1]....
        /*0174*/ 	.word	0x000017f0
        /*0178*/ 	.word	0x000000ff
        /*017c*/ 	.word	0x00014020
        /*0180*/ 	.short	0x0100
        /*0182*/ 	.byte	0x0c
	.zero		1


	//   ....[2]....
        /*0184*/ 	.word	0x000018a0
        /*0188*/ 	.word	0x000000ff
        /*018c*/ 	.word	0x00014008
        /*0190*/ 	.short	0x0100
        /*0192*/ 	.byte	0x0c
	.zero		1


	//   ....[3]....
        /*0194*/ 	.word	0x000018b0
        /*0198*/ 	.word	0x000000ff
        /*019c*/ 	.word	0x00014028
        /*01a0*/ 	.short	0x0100
        /*01a2*/ 	.byte	0x0c
	.zero		1


	//   ....[4]....
        /*01a4*/ 	.word	0x00001990
        /*01a8*/ 	.word	0x000000ff
        /*01ac*/ 	.word	0x00014010
        /*01b0*/ 	.short	0x0100
        /*01b2*/ 	.byte	0x0c
	.zero		1


	//   ....[5]....
        /*01b4*/ 	.word	0x000019a0
        /*01b8*/ 	.word	0x000000ff
        /*01bc*/ 	.word	0x00014030
        /*01c0*/ 	.short	0x0100
        /*01c2*/ 	.byte	0x0c
	.zero		1


	//   ....[6]....
        /*01c4*/ 	.word	0x00001ab0
        /*01c8*/ 	.word	0x000000ff
        /*01cc*/ 	.word	0x00014018
        /*01d0*/ 	.short	0x0100
        /*01d2*/ 	.byte	0x0c
	.zero		1


	//   ....[7]....
        /*01d4*/ 	.word	0x00001ac0
        /*01d8*/ 	.word	0x000000ff
        /*01dc*/ 	.word	0x00014038
        /*01e0*/ 	.short	0x0100
        /*01e2*/ 	.byte	0x0c
	.zero		1


	//   ....[8]....
        /*01e4*/ 	.word	0x00001c70
        /*01e8*/ 	.word	0x000000ff
        /*01ec*/ 	.word	0x00014000
        /*01f0*/ 	.short	0x010a
        /*01f2*/ 	.byte	0x0c
	.zero		1


	//   ....[9]....
        /*01f4*/ 	.word	0x00001ea0
        /*01f8*/ 	.word	0x000000ff
        /*01fc*/ 	.word	0x00014020
        /*0200*/ 	.short	0x010a
        /*0202*/ 	.byte	0x0c
	.zero		1


	//   ....[10]....
        /*0204*/ 	.word	0x000020a0
        /*0208*/ 	.word	0x000000ff
        /*020c*/ 	.word	0x00014000
        /*0210*/ 	.short	0x010a
        /*0212*/ 	.byte	0x12
	.zero		1


	//   ....[11]....
        /*0214*/ 	.word	0x000022a0
        /*0218*/ 	.word	0x000000ff
        /*021c*/ 	.word	0x00014020
        /*0220*/ 	.short	0x010a
        /*0222*/ 	.byte	0x12
	.zero		1


	//   ....[12]....
        /*0224*/ 	.word	0x00002370
        /*0228*/ 	.word	0x000000ff
        /*022c*/ 	.word	0x00014000
        /*0230*/ 	.short	0x0108
        /*0232*/ 	.byte	0x0c
	.zero		1


	//   ....[13]....
        /*0234*/ 	.word	0x00002380
        /*0238*/ 	.word	0x000000ff
        /*023c*/ 	.word	0x00014020
        /*0240*/ 	.short	0x0108
        /*0242*/ 	.byte	0x0c
	.zero		1


	//   ....[14]....
        /*0244*/ 	.word	0x000023d0
        /*0248*/ 	.word	0x000000ff
        /*024c*/ 	.word	0x00014008
        /*0250*/ 	.short	0x0108
        /*0252*/ 	.byte	0x0c
	.zero		1


	//   ....[15]....
        /*0254*/ 	.word	0x000023e0
        /*0258*/ 	.word	0x000000ff
        /*025c*/ 	.word	0x00014028
        /*0260*/ 	.short	0x0108
        /*0262*/ 	.byte	0x0c
	.zero		1


	//   ....[16]....
        /*0264*/ 	.word	0x00002430
        /*0268*/ 	.word	0x000000ff
        /*026c*/ 	.word	0x00014010
        /*0270*/ 	.short	0x0108
        /*0272*/ 	.byte	0x0c
	.zero		1


	//   ....[17]....
        /*0274*/ 	.word	0x00002440
        /*0278*/ 	.word	0x000000ff
        /*027c*/ 	.word	0x00014030
        /*0280*/ 	.short	0x0108
        /*0282*/ 	.byte	0x0c
	.zero		1


	//   ....[18]....
        /*0284*/ 	.word	0x00002490
        /*0288*/ 	.word	0x000000ff
        /*028c*/ 	.word	0x00014018
        /*0290*/ 	.short	0x0108
        /*0292*/ 	.byte	0x0c
	.zero		1


	//   ....[19]....
        /*0294*/ 	.word	0x000024a0
        /*0298*/ 	.word	0x000000ff
        /*029c*/ 	.word	0x00014038
        /*02a0*/ 	.short	0x0108
        /*02a2*/ 	.byte	0x0c
	.zero		1


	//   ....[20]....
        /*02a4*/ 	.word	0x00002e80
        /*02a8*/ 	.word	0x000000ff
        /*02ac*/ 	.word	0x00014000
        /*02b0*/ 	.short	0x010a
        /*02b2*/ 	.byte	0x0c
	.zero		1


	//   ....[21]....
        /*02b4*/ 	.word	0x00002eb0
        /*02b8*/ 	.word	0x000000ff
        /*02bc*/ 	.word	0x00014020
        /*02c0*/ 	.short	0x010a
        /*02c2*/ 	.byte	0x0c
	.zero		1


	//   ....[22]....
        /*02c4*/ 	.word	0x00002ee0
        /*02c8*/ 	.word	0x000000ff
        /*02cc*/ 	.word	0x00014000
        /*02d0*/ 	.short	0x010a
        /*02d2*/ 	.byte	0x12
	.zero		1


	//   ....[23]....
        /*02d4*/ 	.word	0x00002f10
        /*02d8*/ 	.word	0x000000ff
        /*02dc*/ 	.word	0x00014020
        /*02e0*/ 	.short	0x010a
        /*02e2*/ 	.byte	0x12
	.zero		1


	//----- nvinfo : EIATTR_NUM_MBARRIERS
	.align		4
.L_48:
        /*02e4*/ 	.byte	0x03, 0x38
        /*02e6*/ 	.short	0x0008


	//----- nvinfo : EIATTR_EXIT_INSTR_OFFSETS
	.align		4
        /*02e8*/ 	.byte	0x04, 0x1c
        /*02ea*/ 	.short	(.L_50 - .L_49)


	//   ....[0]....
.L_49:
        /*02ec*/ 	.word	0x00002e70


	//----- nvinfo : EIATTR_REQNTID
	.align		4
.L_50:
        /*02f0*/ 	.byte	0x04, 0x10
        /*02f2*/ 	.short	(.L_52 - .L_51)
.L_51:
        /*02f4*/ 	.word	0x00000080
        /*02f8*/ 	.word	0x00000001
        /*02fc*/ 	.word	0x00000001


	//----- nvinfo : EIATTR_CRS_STACK_SIZE
	.align		4
.L_52:
        /*0300*/ 	.byte	0x04, 0x1e
        /*0302*/ 	.short	(.L_54 - .L_53)
.L_53:
        /*0304*/ 	.word	0x00000000


	//----- nvinfo : EIATTR_CBANK_PARAM_SIZE
	.align		4
.L_54:
        /*0308*/ 	.byte	0x03, 0x19
        /*030a*/ 	.short	0x0050


	//----- nvinfo : EIATTR_PARAM_CBANK
	.align		4
        /*030c*/ 	.byte	0x04, 0x0a
        /*030e*/ 	.short	(.L_56 - .L_55)
	.align		4
.L_55:
        /*0310*/ 	.word	index@(.nv.constant0.gluon_tcgen05)
        /*0314*/ 	.short	0x0380
        /*0316*/ 	.short	0x0050


	//----- nvinfo : EIATTR_SW_WAR
	.align		4
.L_56:
        /*0318*/ 	.byte	0x04, 0x36
        /*031a*/ 	.short	(.L_58 - .L_57)
.L_57:
        /*031c*/ 	.word	0x00000008
.L_58:


//--------------------- .nv.compat                --------------------------
	.section	.nv.compat,"",@"SHT_CUDA_COMPAT_INFO"
	.align	4
        /*0000*/ 	.byte	0x02, 0x02, 0x02, 0x00, 0x02, 0x05, 0x05, 0x00, 0x02, 0x03, 0x03, 0x00, 0x02, 0x06, 0x01, 0x00


//--------------------- .nv.callgraph             --------------------------
	.section	.nv.callgraph,"",@"SHT_CUDA_CALLGRAPH"
	.align	4
	.sectionentsize	8
	.align		4
        /*0000*/ 	.word	0x00000000
	.align		4
        /*0004*/ 	.word	0xffffffff
	.align		4
        /*0008*/ 	.word	0x00000000
	.align		4
        /*000c*/ 	.word	0xfffffffe
	.align		4
        /*0010*/ 	.word	0x00000000
	.align		4
        /*0014*/ 	.word	0xfffffffd
	.align		4
        /*0018*/ 	.word	0x00000000
	.align		4
        /*001c*/ 	.word	0xfffffffc


//--------------------- .text.gluon_tcgen05       --------------------------
	.section	.text.gluon_tcgen05,"ax",@progbits
	.align	128
        .global         gluon_tcgen05
        .type           gluon_tcgen05,@function
        .size           gluon_tcgen05,(.L_x_85 - gluon_tcgen05)
        .other          gluon_tcgen05,@"STO_CUDA_ENTRY STV_DEFAULT"
gluon_tcgen05:
.text.gluon_tcgen05:
[----:B------:R-:W1:Y:S01]  /*0000*/  LDC R1, c[0x0][0x37c] ;  /* 0x0000df00ff017b82 */ /* 0x000e620000000800 */
[----:B------:R-:W2:Y:S02]  /*0010*/  S2R R0, SR_TID.X ;  /* 0x0000000000007919 */ /* 0x000ea40000002100 */
[----:B--2---:R-:W-:-:S13]  /*0020*/  ISETP.GE.U32.AND P1, PT, R0, 0x20, PT ;  /* 0x000000200000780c */ /* 0x004fda0003f26070 */
[----:B------:R-:W-:Y:S05]  /*0030*/  @P1 BRA `(.L_x_0) ;  /* 0x0000000000b81947 */ /* 0x000fea0003800000 */
[----:B------:R-:W2:Y:S01]  /*0040*/  S2UR UR6, SR_CgaCtaId ;  /* 0x00000000000679c3 */ /* 0x000ea20000008800 */
[----:B------:R-:W-:Y:S01]  /*0050*/  NOP ;  /* 0x0000000000007918 */ /* 0x000fe20000000000 */
[----:B------:R-:W-:Y:S02]  /*0060*/  UMOV UR4, 0x40 ;  /* 0x0000004000047882 */ /* 0x000fe40000000000 */
[----:B--2---:R-:W-:-:S09]  /*0070*/  ULEA UR4, UR6, UR4, 0x18 ;  /* 0x0000000406047291 */ /* 0x004fd2000f8ec0ff */
[----:B------:R-:W2:Y:S01]  /*0080*/  LDS.U8 R2, [UR4] ;  /* 0x00000004ff027984 */ /* 0x000ea20008000000 */
[----:B------:R-:W-:Y:S02]  /*0090*/  UMOV UR4, 0x400 ;  /* 0x0000040000047882 */ /* 0x000fe40000000000 */
[----:B------:R-:W-:Y:S01]  /*00a0*/  ULEA UR4, UR6, UR4, 0x18 ;  /* 0x0000000406047291 */ /* 0x000fe2000f8ec0ff */
[----:B--2---:R-:W-:-:S13]  /*00b0*/  ISETP.NE.AND P0, PT, R2, RZ, PT ;  /* 0x000000ff0200720c */ /* 0x004fda0003f05270 */
[----:B------:R-:W-:Y:S05]  /*00c0*/  @P0 BRA `(.L_x_1) ;  /* 0x00000000007c0947 */ /* 0x000fea0003800000 */
[----:B------:R-:W-:-:S13]  /*00d0*/  ELECT P0, URZ, PT ;  /* 0x0000000000ff782f */ /* 0x000fda0003800000 */
[----:B------:R-:W-:Y:S05]  /*00e0*/  @!P0 BRA `(.L_x_2) ;  /* 0x0000000000848947 */ /* 0x000fea0003800000 */
[----:B------:R-:W-:Y:S01]  /*00f0*/  UMOV UR5, 0x8 ;  /* 0x0000000800057882 */ /* 0x000fe20000000000 */
[----:B------:R-:W-:Y:S02]  /*0100*/  IMAD.MOV.U32 R5, RZ, RZ, 0x1 ;  /* 0x00000001ff057424 */ /* 0x000fe400078e00ff */
[----:B------:R-:W-:Y:S02]  /*0110*/  IMAD.MOV.U32 R3, RZ, RZ, 0xff ;  /* 0x000000ffff037424 */ /* 0x000fe400078e00ff */
[----:B------:R-:W-:Y:S04]  /*0120*/  DEPBAR.LE SB2, 0x36 ;  /* 0x0000ad800000791a */ /* 0x000fe80000000000 */
[----:B------:R-:W2:Y:S02]  /*0130*/  UTCATOMSWS.FIND_AND_SET.ALIGN UP0, UR5, UR5 ;  /* 0x00000005000575e3 */ /* 0x000ea40008000800 */
[----:B--2---:R-:W-:-:S04]  /*0140*/  PLOP3.LUT P0, PT, PT, PT, UP0, 0x80, 0x8 ;  /* 0x000000000008781c */ /* 0x004fc80003f0f008 */
[----:B------:R-:W-:-:S04]  /*0150*/  SEL R2, RZ, 0xffffffff, !P0 ;  /* 0xffffffffff027807 */ /* 0x000fc80004000000 */
[----:B------:R-:W-:Y:S01]  /*0160*/  ISETP.NE.AND P0, PT, R2, RZ, PT ;  /* 0x000000ff0200720c */ /* 0x000fe20003f05270 */
[----:B------:R-:W-:-:S12]  /*0170*/  IMAD.U32 R2, RZ, RZ, UR5 ;  /* 0x00000005ff027e24 */ /* 0x000fd8000f8e00ff */
[----:B------:R-:W-:Y:S05]  /*0180*/  @P0 BRA `(.L_x_3) ;  /* 0x0000000000240947 */ /* 0x000fea0003800000 */
.L_x_4:
[----:B------:R-:W-:Y:S05]  /*0190*/  NANOSLEEP 0x64 ;  /* 0x000000640000795d */ /* 0x000fea0003800000 */
[----:B------:R-:W-:-:S05]  /*01a0*/  UMOV UR5, 0x8 ;  /* 0x0000000800057882 */ /* 0x000fca0000000000 */
[----:B------:R-:W-:Y:S04]  /*01b0*/  DEPBAR.LE SB2, 0x36 ;  /* 0x0000ad800000791a */ /* 0x000fe80000000000 */
[----:B------:R-:W2:Y:S02]  /*01c0*/  UTCATOMSWS.FIND_AND_SET.ALIGN UP0, UR5, UR5 ;  /* 0x00000005000575e3 */ /* 0x000ea40008000800 */
[----:B--2---:R-:W-:-:S04]  /*01d0*/  PLOP3.LUT P0, PT, PT, PT, UP0, 0x80, 0x8 ;  /* 0x000000000008781c */ /* 0x004fc80003f0f008 */
[----:B------:R-:W-:-:S04]  /*01e0*/  SEL R2, RZ, 0xffffffff, !P0 ;  /* 0xffffffffff027807 */ /* 0x000fc80004000000 */
[----:B------:R-:W-:Y:S01]  /*01f0*/  ISETP.NE.AND P0, PT, R2, RZ, PT ;  /* 0x000000ff0200720c */ /* 0x000fe20003f05270 */
[----:B------:R-:W-:-:S12]  /*0200*/  IMAD.U32 R2, RZ, RZ, UR5 ;  /* 0x00000005ff027e24 */ /* 0x000fd8000f8e00ff */
[----:B------:R-:W-:Y:S05]  /*0210*/  @!P0 BRA `(.L_x_4) ;  /* 0xfffffffc00dc8947 */ /* 0x000fea000383ffff */
.L_x_3:
[C---:B------:R-:W-:Y:S01]  /*0220*/  VIADD R4, R2.reuse, 0x10 ;  /* 0x0000001002047836 */ /* 0x040fe20000000000 */
[----:B------:R-:W-:Y:S01]  /*0230*/  UMOV UR5, 0x50 ;  /* 0x0000005000057882 */ /* 0x000fe20000000000 */
[----:B------:R-:W-:Y:S01]  /*0240*/  SHF.L.U32 R3, R3, R2, RZ ;  /* 0x0000000203037219 */ /* 0x000fe200000006ff */
[----:B------:R-:W-:Y:S01]  /*0250*/  ULEA UR5, UR6, UR5, 0x18 ;  /* 0x0000000506057291 */ /* 0x000fe2000f8ec0ff */
[----:B------:R-:W-:Y:S01]  /*0260*/  IMAD.SHL.U32 R2, R2, 0x20, RZ ;  /* 0x0000002002027824 */ /* 0x000fe200078e00ff */
[----:B------:R-:W-:-:S04]  /*0270*/  SHF.L.U32 R4, R5, R4, RZ ;  /* 0x0000000405047219 */ /* 0x000fc800000006ff */
[----:B------:R-:W-:-:S05]  /*0280*/  LOP3.LUT R3, R4, R3, RZ, 0xfc, !PT ;  /* 0x0000000304037212 */ /* 0x000fca00078efcff */
[----:B------:R2:W-:Y:S04]  /*0290*/  ATOMS.OR RZ, [UR5], R3 ;  /* 0x00000003ffff798c */ /* 0x0005e8000b000005 */
[----:B------:R2:W-:Y:S01]  /*02a0*/  STS [UR4], R2 ;  /* 0x00000002ff007988 */ /* 0x0005e20008000804 */
[----:B------:R-:W-:Y:S05]  /*02b0*/  BRA `(.L_x_2) ;  /* 0x0000000000107947 */ /* 0x000fea0003800000 */
.L_x_1:
[----:B------:R-:W-:Y:S01]  /*02c0*/  IMAD.MOV.U32 R3, RZ, RZ, -0x1 ;  /* 0xffffffffff037424 */ /* 0x000fe200078e00ff */
[----:B------:R-:W-:-:S04]  /*02d0*/  MOV R2, 0x300 ;  /* 0x0000030000027802 */ /* 0x000fc80000000f00 */
[----:B------:R2:W-:Y:S03]  /*02e0*/  STS [UR4], R3 ;  /* 0x00000003ff007988 */ /* 0x0005e60008000804 */
[----:B-12---:R-:W-:Y:S05]  /*02f0*/  CALL.REL.NOINC `($__internal_1_$__cuda_sm10x_tcgen05_guardrail_trap_phase_invalid_during_alloc) ;  /* 0x0000002c001c7944 */ /* 0x006fea0003c00000 */
.L_x_2:
[----:B------:R-:W-:Y:S05]  /*0300*/  WARPSYNC.ALL ;  /* 0x0000000000007948 */ /* 0x000fea0003800000 */
[----:B------:R-:W-:Y:S01]  /*0310*/  NOP ;  /* 0x0000000000007918 */ /* 0x000fe20000000000 */
.L_x_0:
[----:B------:R-:W3:Y:S08]  /*0320*/  S2UR UR4, SR_CgaCtaId ;  /* 0x00000000000479c3 */ /* 0x000ef00000008800 */
[----:B------:R-:W-:Y:S01]  /*0330*/  BAR.SYNC.DEFER_BLOCKING 0x0 ;  /* 0x0000000000007b1d */ /* 0x000fe20000010000 */
[----:B------:R-:W-:-:S05]  /*0340*/  LOP3.LUT R10, R0, 0x7f, RZ, 0xc0, !PT ;  /* 0x0000007f000a7812 */ /* 0x000fca00078ec0ff */
[----:B------:R-:W-:Y:S02]  /*0350*/  UMOV UR12, 0x400 ;  /* 0x00000400000c7882 */ /* 0x000fe40000000000 */
[----:B------:R-:W4:Y:S08]  /*0360*/  LDC R4, c[0x0][0x398] ;  /* 0x0000e600ff047b82 */ /* 0x000f300000000800 */
[----:B------:R-:W5:Y:S01]  /*0370*/  LDC R13, c[0x0][0x3a0] ;  /* 0x0000e800ff0d7b82 */ /* 0x000f620000000800 */
[----:B---3--:R-:W-:-:S07]  /*0380*/  ULEA UR12, UR4, UR12, 0x18 ;  /* 0x0000000c040c7291 */ /* 0x008fce000f8ec0ff */
[----:B------:R-:W3:Y:S02]  /*0390*/  S2UR UR16, SR_CTAID.Y ;  /* 0x00000000001079c3 */ /* 0x000ee40000002600 */
[----:B--2---:R-:W2:Y:S06]  /*03a0*/  LDS R3, [UR12] ;  /* 0x0000000cff037984 */ /* 0x004eac0008000800 */
[----:B------:R-:W-:Y:S06]  /*03b0*/  BAR.SYNC.DEFER_BLOCKING 0x0 ;  /* 0x0000000000007b1d */ /* 0x000fec0000010000 */
[----:B------:R-:W-:Y:S05]  /*03c0*/  @P1 BRA `(.L_x_5) ;  /* 0x0000000000181947 */ /* 0x000fea0003800000 */
[----:B------:R-:W-:Y:S01]  /*03d0*/  ELECT P0, URZ, PT ;  /* 0x0000000000ff782f */ /* 0x000fe20003800000 */
[----:B------:R-:W-:Y:S01]  /*03e0*/  IMAD.MOV.U32 R2, RZ, RZ, 0x1 ;  /* 0x00000001ff027424 */ /* 0x000fe200078e00ff */
[----:B------:R-:W-:Y:S01]  /*03f0*/  UMOV UR5, 0x40 ;  /* 0x0000004000057882 */ /* 0x000fe20000000000 */
[----:B------:R-:W-:Y:S01]  /*0400*/  UVIRTCOUNT.DEALLOC.SMPOOL 0x80 ;  /* 0x000000800000784c */ /* 0x000fe20000000000 */
[----:B------:R-:W-:-:S09]  /*0410*/  ULEA UR5, UR4, UR5, 0x18 ;  /* 0x0000000504057291 */ /* 0x000fd2000f8ec0ff */
[----:B------:R5:W-:Y:S03]  /*0420*/  @P0 STS.U8 [UR5], R2 ;  /* 0x00000002ff000988 */ /* 0x000be60008000005 */
.L_x_5:
[----:B------:R-:W5:Y:S01]  /*0430*/  S2UR UR4, SR_CTAID.Z ;  /* 0x00000000000479c3 */ /* 0x000f620000002700 */
[----:B------:R-:W4:Y:S01]  /*0440*/  LDCU UR5, c[0x0][0x370] ;  /* 0x00006e00ff0577ac */ /* 0x000f220008000800 */
[----:B------:R-:W-:Y:S01]  /*0450*/  ISETP.GE.U32.AND P0, PT, R10, 0x20, PT ;  /* 0x000000200a00780c */ /* 0x000fe20003f06070 */
[----:B----4-:R-:W-:Y:S01]  /*0460*/  VIADD R4, R4, 0xffffffff ;  /* 0xffffffff04047836 */ /* 0x010fe20000000000 */
[C---:B------:R-:W-:Y:S01]  /*0470*/  ISETP.NE.U32.AND P2, PT, R10.reuse, RZ, PT ;  /* 0x000000ff0a00720c */ /* 0x040fe20003f45070 */
[----:B------:R-:W5:Y:S01]  /*0480*/  LDCU UR6, c[0x0][0x374] ;  /* 0x00006e80ff0677ac */ /* 0x000f620008000800 */
[----:B------:R-:W-:Y:S01]  /*0490*/  LEA R11, R10, UR12, 0x2 ;  /* 0x0000000c0a0b7c11 */ /* 0x000fe2000f8e10ff */
[----:B-----5:R-:W-:Y:S01]  /*04a0*/  VIADD R12, R13, 0xffffffff ;  /* 0xffffffff0d0c7836 */ /* 0x020fe20000000000 */
[----:B------:R-:W4:Y:S01]  /*04b0*/  S2UR UR7, SR_CTAID.X ;  /* 0x00000000000779c3 */ /* 0x000f220000002500 */
[----:B------:R-:W5:Y:S01]  /*04c0*/  LDCU.64 UR14, c[0x0][0x3c0] ;  /* 0x00007800ff0e77ac */ /* 0x000f620008000a00 */
[----:B--2---:R-:W-:Y:S01]  /*04d0*/  R2UR UR24, R3 ;  /* 0x00000000031872ca */ /* 0x004fe200000e0000 */
[----:B------:R-:W-:Y:S04]  /*04e0*/  BSSY.RECONVERGENT B0, `(.L_x_6) ;  /* 0x0000011000007945 */ /* 0x000fe80003800200 */
[----:B------:R2:W-:Y:S01]  /*04f0*/  @!P0 STS [R11], RZ ;  /* 0x000000ff0b008388 */ /* 0x0005e20000000800 */
[----:B------:R-:W-:-:S03]  /*0500*/  NOP ;  /* 0x0000000000007918 */ /* 0x000fc60000000000 */
[----:B------:R2:W-:Y:S01]  /*0510*/  @!P2 STS [UR12+0x24], R4 ;  /* 0x00002404ff00a988 */ /* 0x0005e2000800080c */
[----:B---3--:R-:W-:-:S03]  /*0520*/  UIMAD UR4, UR4, UR6, UR16 ;  /* 0x00000006040472a4 */ /* 0x008fc6000f8e0210 */
[----:B------:R2:W-:Y:S01]  /*0530*/  @!P2 STS [UR12+0x20], R12 ;  /* 0x0000200cff00a988 */ /* 0x0005e2000800080c */
[----:B----4-:R-:W-:-:S04]  /*0540*/  UIMAD UR4, UR4, UR5, UR7 ;  /* 0x00000005040472a4 */ /* 0x010fc8000f8e0207 */
[----:B------:R-:W-:-:S04]  /*0550*/  UIMAD UR4, UR4, 0x180, URZ ;  /* 0x00000180040478a4 */ /* 0x000fc8000f8e02ff */
[----:B-----5:R-:W-:-:S04]  /*0560*/  UIADD3 UR20, UP0, UPT, UR4, UR14, URZ ;  /* 0x0000000e04147290 */ /* 0x020fc8000ff1e0ff */
[----:B------:R-:W-:Y:S01]  /*0570*/  ULEA.HI.X.SX32 UR21, UR4, UR15, 0x1, UP0 ;  /* 0x0000000f04157291 */ /* 0x000fe200080f0eff */
[----:B--2---:R-:W-:Y:S11]  /*0580*/  @P2 BRA `(.L_x_7) ;  /* 0x0000000000182947 */ /* 0x004ff60003800000 */
[----:B------:R-:W2:Y:S01]  /*0590*/  LDS R2, [UR12+0x8] ;  /* 0x0000080cff027984 */ /* 0x000ea20008000800 */
[----:B------:R-:W3:Y:S01]  /*05a0*/  LDC.64 R6, c[0x0][0x380] ;  /* 0x0000e000ff067b82 */ /* 0x000ee20000000a00 */
[----:B------:R-:W-:Y:S02]  /*05b0*/  IMAD.MOV.U32 R3, RZ, RZ, 0x70 ;  /* 0x00000070ff037424 */ /* 0x000fe400078e00ff */
[----:B---3--:R3:W-:Y:S03]  /*05c0*/  STS.64 [UR12], R6 ;  /* 0x00000006ff007988 */ /* 0x0087e60008000a0c */
[----:B--2---:R-:W-:-:S05]  /*05d0*/  LOP3.LUT R2, R2, 0x10, R3, 0xd8, !PT ;  /* 0x0000001002027812 */ /* 0x004fca00078ed803 */
[----:B------:R3:W-:Y:S02]  /*05e0*/  STS [UR12+0x8], R2 ;  /* 0x00000802ff007988 */ /* 0x0007e4000800080c */
.L_x_7:
[----:B------:R-:W-:Y:S05]  /*05f0*/  BSYNC.RECONVERGENT B0 ;  /* 0x0000000000007941 */ /* 0x000fea0003800200 */
.L_x_6:
[----:B------:R-:W-:Y:S04]  /*0600*/  BSSY.RECONVERGENT B0, `(.L_x_8) ;  /* 0x000000a000007945 */ /* 0x000fe80003800200 */
[----:B------:R-:W-:Y:S05]  /*0610*/  @P2 BRA `(.L_x_9) ;  /* 0x0000000000202947 */ /* 0x000fea0003800000 */
[----:B---3--:R-:W2:Y:S01]  /*0620*/  LDS R2, [UR12+0x34] ;  /* 0x0000340cff027984 */ /* 0x008ea20008000800 */
[----:B------:R-:W-:Y:S02]  /*0630*/  IMAD.MOV.U32 R3, RZ, RZ, 0x1f000000 ;  /* 0x1f000000ff037424 */ /* 0x000fe400078e00ff */
[----:B------:R-:W-:Y:S01]  /*0640*/  @!P2 IMAD.MOV.U32 R5, RZ, RZ, 0x3f ;  /* 0x0000003fff05a424 */ /* 0x000fe200078e00ff */
[----:B------:R-:W3:Y:S02]  /*0650*/  @!P2 LDS R6, [UR12+0x38] ;  /* 0x0000380cff06a984 */ /* 0x000ee40008000800 */
[----:B--2---:R-:W-:Y:S02]  /*0660*/  LOP3.LUT R2, R2, 0xff000000, R3, 0xb8, !PT ;  /* 0xff00000002027812 */ /* 0x004fe400078eb803 */
[----:B---3--:R-:W-:-:S03]  /*0670*/  @!P2 LOP3.LUT R3, R6, 0xff, R5, 0xb8, !PT ;  /* 0x000000ff0603a812 */ /* 0x008fc600078eb805 */
[----:B------:R2:W-:Y:S04]  /*0680*/  STS [UR12+0x34], R2 ;  /* 0x00003402ff007988 */ /* 0x0005e8000800080c */
[----:B------:R2:W-:Y:S02]  /*0690*/  @!P2 STS [UR12+0x38], R3 ;  /* 0x00003803ff00a988 */ /* 0x0005e4000800080c */
.L_x_9:
[----:B------:R-:W-:Y:S05]  /*06a0*/  BSYNC.RECONVERGENT B0 ;  /* 0x0000000000007941 */ /* 0x000fea0003800200 */
.L_x_8:
[----:B------:R-:W-:Y:S04]  /*06b0*/  BSSY.RECONVERGENT B0, `(.L_x_10) ;  /* 0x000000e000007945 */ /* 0x000fe80003800200 */
[----:B------:R-:W-:Y:S05]  /*06c0*/  @P2 BRA `(.L_x_11) ;  /* 0x0000000000302947 */ /* 0x000fea0003800000 */
[----:B--2---:R-:W2:Y:S01]  /*06d0*/  LDS R3, [UR12+0x34] ;  /* 0x0000340cff037984 */ /* 0x004ea20008000800 */
[----:B------:R-:W4:Y:S03]  /*06e0*/  LDC.64 R8, c[0x0][0x3a8] ;  /* 0x0000ea00ff087b82 */ /* 0x000f260000000a00 */
[----:B---3--:R-:W3:Y:S01]  /*06f0*/  LDS R2, [UR12+0x1c] ;  /* 0x00001c0cff027984 */ /* 0x008ee20008000800 */
[C---:B----4-:R-:W-:Y:S01]  /*0700*/  SHF.L.U64.HI R6, R8.reuse, 0x1, R9 ;  /* 0x0000000108067819 */ /* 0x050fe20000010209 */
[----:B------:R-:W-:-:S03]  /*0710*/  IMAD.SHL.U32 R5, R8, 0x2, RZ ;  /* 0x0000000208057824 */ /* 0x000fc600078e00ff */
[--C-:B------:R-:W-:Y:S02]  /*0720*/  SHF.R.U32.HI R7, RZ, 0x4, R6.reuse ;  /* 0x00000004ff077819 */ /* 0x100fe40000011606 */
[----:B------:R-:W-:-:S05]  /*0730*/  SHF.R.U64 R5, R5, 0x4, R6 ;  /* 0x0000000405057819 */ /* 0x000fca0000001206 */
[----:B------:R4:W-:Y:S01]  /*0740*/  STS [UR12+0xc], R5 ;  /* 0x00000c05ff007988 */ /* 0x0009e2000800080c */
[----:B--2---:R-:W-:Y:S02]  /*0750*/  LOP3.LUT R3, R3, 0x7, RZ, 0xb8, !PT ;  /* 0x0000000703037812 */ /* 0x004fe400078eb8ff */
[----:B---3--:R-:W-:-:S03]  /*0760*/  LOP3.LUT R2, R2, 0xf, R7, 0xb8, !PT ;  /* 0x0000000f02027812 */ /* 0x008fc600078eb807 */
[----:B------:R4:W-:Y:S04]  /*0770*/  STS [UR12+0x34], R3 ;  /* 0x00003403ff007988 */ /* 0x0009e8000800080c */
[----:B------:R4:W-:Y:S02]  /*0780*/  STS [UR12+0x1c], R2 ;  /* 0x00001c02ff007988 */ /* 0x0009e4000800080c */
.L_x_11:
[----:B------:R-:W-:Y:S05]  /*0790*/  BSYNC.RECONVERGENT B0 ;  /* 0x0000000000007941 */ /* 0x000fea0003800200 */
.L_x_10:
[----:B------:R-:W-:Y:S04]  /*07a0*/  BSSY.RECONVERGENT B1, `(.L_x_12) ;  /* 0x000001a000017945 */ /* 0x000fe80003800200 */
[----:B------:R-:W-:Y:S04]  /*07b0*/  BSSY.RELIABLE B0, `(.L_x_13) ;  /* 0x0000015000007945 */ /* 0x000fe80003800100 */
[----:B------:R-:W-:Y:S05]  /*07c0*/  @P2 BRA `(.L_x_14) ;  /* 0x0000000000202947 */ /* 0x000fea0003800000 */
[----:B--234-:R-:W2:Y:S02]  /*07d0*/  LDS R2, [UR12+0x34] ;  /* 0x0000340cff027984 */ /* 0x01cea40008000800 */
[----:B--2---:R-:W-:-:S05]  /*07e0*/  LOP3.LUT R2, R2, 0x38, RZ, 0xb8, !PT ;  /* 0x0000003802027812 */ /* 0x004fca00078eb8ff */
[----:B------:R2:W-:Y:S01]  /*07f0*/  STS [UR12+0x34], R2 ;  /* 0x00003402ff007988 */ /* 0x0005e2000800080c */
[----:B------:R-:W-:Y:S05]  /*0800*/  @P2 BRA `(.L_x_15) ;  /* 0x0000000000202947 */ /* 0x000fea0003800000 */
[----:B--2---:R-:W2:Y:S01]  /*0810*/  LDS R2, [UR12+0x8] ;  /* 0x0000080cff027984 */ /* 0x004ea20008000800 */
[----:B------:R-:W-:-:S05]  /*0820*/  IMAD.MOV.U32 R3, RZ, RZ, 0x780 ;  /* 0x00000780ff037424 */ /* 0x000fca00078e00ff */
[----:B--2---:R-:W-:-:S05]  /*0830*/  LOP3.LUT R2, R2, 0x300, R3, 0xd8, !PT ;  /* 0x0000030002027812 */ /* 0x004fca00078ed803 */
[----:B------:R5:W-:Y:S02]  /*0840*/  STS [UR12+0x8], R2 ;  /* 0x00000802ff007988 */ /* 0x000be4000800080c */
.L_x_14:
[----:B------:R-:W-:Y:S05]  /*0850*/  @P2 BRA `(.L_x_16) ;  /* 0x0000000000282947 */ /* 0x000fea0003800000 */
[----:B--2345:R-:W2:Y:S02]  /*0860*/  LDS R2, [UR12+0x8] ;  /* 0x0000080cff027984 */ /* 0x03cea40008000800 */
[----:B--2---:R-:W-:-:S05]  /*0870*/  LOP3.LUT R2, R2, 0x1800, RZ, 0xb8, !PT ;  /* 0x0000180002027812 */ /* 0x004fca00078eb8ff */
[----:B------:R3:W-:Y:S02]  /*0880*/  STS [UR12+0x8], R2 ;  /* 0x00000802ff007988 */ /* 0x0007e4000800080c */
.L_x_15:
[----:B------:R-:W-:Y:S05]  /*0890*/  @P2 BREAK.RELIABLE B0 ;  /* 0x0000000000002942 */ /* 0x000fea0003800100 */
[----:B------:R-:W-:Y:S05]  /*08a0*/  @P2 BRA `(.L_x_17) ;  /* 0x0000000000242947 */ /* 0x000fea0003800000 */
[----:B------:R-:W4:Y:S01]  /*08b0*/  LDS R3, [UR12+0x8] ;  /* 0x0000080cff037984 */ /* 0x000f220008000800 */
[----:B--23--:R-:W-:-:S05]  /*08c0*/  IMAD.MOV.U32 R2, RZ, RZ, 0x6000 ;  /* 0x00006000ff027424 */ /* 0x00cfca00078e00ff */
[----:B----4-:R-:W-:-:S04]  /*08d0*/  LOP3.LUT R2, R3, 0x4000, R2, 0xd8, !PT ;  /* 0x0000400003027812 */ /* 0x010fc800078ed802 */
[----:B------:R-:W-:-:S05]  /*08e0*/  LOP3.LUT R2, R2, 0x400000, RZ, 0xb8, !PT ;  /* 0x0040000002027812 */ /* 0x000fca00078eb8ff */
[----:B------:R2:W-:Y:S02]  /*08f0*/  STS [UR12+0x8], R2 ;  /* 0x00000802ff007988 */ /* 0x0005e4000800080c */
.L_x_16:
[----:B------:R-:W-:Y:S05]  /*0900*/  BSYNC.RELIABLE B0 ;  /* 0x0000000000007941 */ /* 0x000fea0003800100 */
.L_x_13:
[----:B--2345:R-:W2:Y:S02]  /*0910*/  @!P2 LDS R2, [UR12+0x8] ;  /* 0x0000080cff02a984 */ /* 0x03cea40008000800 */
[----:B--2---:R-:W-:-:S05]  /*0920*/  @!P2 LOP3.LUT R2, R2, 0x8000, RZ, 0xb8, !PT ;  /* 0x000080000202a812 */ /* 0x004fca00078eb8ff */
[----:B------:R4:W-:Y:S02]  /*0930*/  @!P2 STS [UR12+0x8], R2 ;  /* 0x00000802ff00a988 */ /* 0x0009e4000800080c */
.L_x_17:
[----:B------:R-:W-:Y:S05]  /*0940*/  BSYNC.RECONVERGENT B1 ;  /* 0x0000000000017941 */ /* 0x000fea0003800200 */
.L_x_12:
[----:B------:R-:W-:Y:S05]  /*0950*/  WARPSYNC.ALL ;  /* 0x0000000000007948 */ /* 0x000fea0003800000 */
[----:B------:R-:W-:Y:S01]  /*0960*/  NOP ;  /* 0x0000000000007918 */ /* 0x000fe20000000000 */
[----:B------:R-:W5:Y:S02]  /*0970*/  LDC R5, c[0x0][0x39c] ;  /* 0x0000e700ff057b82 */ /* 0x000f640000000800 */
[----:B-----5:R-:W-:Y:S01]  /*0980*/  VIADD R5, R5, 0xffffffff ;  /* 0xffffffff05057836 */ /* 0x020fe20000000000 */
[----:B------:R-:W-:Y:S06]  /*0990*/  @P0 BRA `(.L_x_18) ;  /* 0x0000000000300947 */ /* 0x000fec0003800000 */
[----:B--234-:R-:W2:Y:S01]  /*09a0*/  S2R R2, SR_LANEID ;  /* 0x0000000000027919 */ /* 0x01cea20000000000 */
[----:B------:R-:W-:Y:S05]  /*09b0*/  WARPSYNC.ALL ;  /* 0x0000000000007948 */ /* 0x000fea0003800000 */
[----:B------:R-:W-:Y:S01]  /*09c0*/  NOP ;  /* 0x0000000000007918 */ /* 0x000fe20000000000 */
[----:B--2---:R-:W-:-:S05]  /*09d0*/  IMAD.SHL.U32 R6, R2, 0x4, RZ ;  /* 0x0000000402067824 */ /* 0x004fca00078e00ff */
[----:B------:R-:W2:Y:S01]  /*09e0*/  LDS R7, [R6+UR12] ;  /* 0x0000000c06077984 */ /* 0x000ea20008000800 */
[----:B------:R-:W-:-:S05]  /*09f0*/  IADD3 R2, P3, PT, R6, UR20, RZ ;  /* 0x0000001406027c10 */ /* 0x000fca000ff7e0ff */
[----:B------:R-:W-:-:S05]  /*0a00*/  IMAD.X R3, RZ, RZ, UR21, P3 ;  /* 0x00000015ff037e24 */ /* 0x000fca00098e06ff */
[----:B--2---:R5:W2:Y:S01]  /*0a10*/  ATOMG.E.EXCH.STRONG.GPU PT, RZ, [R2], R7 ;  /* 0x0000000702ff73a8 */ /* 0x004aa200041ee100 */
[----:B------:R-:W-:-:S04]  /*0a20*/  DEPBAR {5,4,3,2,1,0} ;  /* 0x0000003f0000791a */ /* 0x000fc80000000000 */
[----:B------:R-:W3:Y:S02]  /*0a30*/  CCTL.E.C.LDCU.IV.DEEP [UR20] ;  /* 0x0000000014007540 */ /* 0x000ee40009c08000 */
[----:B---3--:R5:W-:Y:S01]  /*0a40*/  UTMACCTL.IV [UR20] ;  /* 0x00000000140079b9 */ /* 0x008be20008000000 */
[----:B------:R-:W-:Y:S01]  /*0a50*/  NOP ;  /* 0x0000000000007918 */ /* 0x000fe20000000000 */
.L_x_18:
[----:B------:R-:W-:Y:S05]  /*0a60*/  @P0 BRA `(.L_x_19) ;  /* 0x00000000000c0947 */ /* 0x000fea0003800000 */
[----:B------:R0:W-:Y:S01]  /*0a70*/  UTMACMDFLUSH ;  /* 0x00000000000079b7 */ /* 0x0001e20000000000 */
[----:B------:R-:W-:Y:S05]  /*0a80*/  @P0 BRA `(.L_x_19) ;  /* 0x0000000000040947 */ /* 0x000fea0003800000 */
[----:B------:R-:W-:-:S04]  /*0a90*/  DEPBAR.LE SB0, 0x0 ;  /* 0x000080000000791a */ /* 0x000fc80000000000 */
.L_x_19:
[----:B------:R-:W-:Y:S05]  /*0aa0*/  WARPSYNC.ALL ;  /* 0x0000000000007948 */ /* 0x000fea0003800000 */
[----:B------:R-:W-:Y:S01]  /*0ab0*/  NOP ;  /* 0x0000000000007918 */ /* 0x000fe20000000000 */
[----:B--2---:R-:W-:Y:S06]  /*0ac0*/  BAR.SYNC.DEFER_BLOCKING 0x0 ;  /* 0x0000000000007b1d */ /* 0x004fec0000010000 */
[----:B------:R-:W-:Y:S02]  /*0ad0*/  BSSY.RECONVERGENT B1, `(.L_x_20) ;  /* 0x000000b000017945 */ /* 0x000fe40003800200 */
[----:B------:R-:W-:Y:S06]  /*0ae0*/  BAR.SYNC.DEFER_BLOCKING 0x0 ;  /* 0x0000000000007b1d */ /* 0x000fec0000010000 */
[----:B------:R2:W-:Y:S01]  /*0af0*/  @!P0 STS [R11], RZ ;  /* 0x000000ff0b008388 */ /* 0x0005e20000000800 */
[----:B------:R-:W-:Y:S01]  /*0b00*/  NOP ;  /* 0x0000000000007918 */ /* 0x000fe20000000000 */
[----:B------:R-:W-:Y:S05]  /*0b10*/  @P2 BRA `(.L_x_21) ;  /* 0x0000000000182947 */ /* 0x000fea0003800000 */
[----:B---345:R-:W3:Y:S01]  /*0b20*/  LDS R2, [UR12+0x8] ;  /* 0x0000080cff027984 */ /* 0x038ee20008000800 */
[----:B------:R-:W4:Y:S01]  /*0b30*/  LDC.64 R6, c[0x0][0x388] ;  /* 0x0000e200ff067b82 */ /* 0x000f220000000a00 */
[----:B------:R-:W-:Y:S02]  /*0b40*/  IMAD.MOV.U32 R3, RZ, RZ, 0x70 ;  /* 0x00000070ff037424 */ /* 0x000fe400078e00ff */
[----:B----4-:R4:W-:Y:S03]  /*0b50*/  STS.64 [UR12], R6 ;  /* 0x00000006ff007988 */ /* 0x0109e60008000a0c */
[----:B---3--:R-:W-:-:S05]  /*0b60*/  LOP3.LUT R2, R2, 0x10, R3, 0xd8, !PT ;  /* 0x0000001002027812 */ /* 0x008fca00078ed803 */
[----:B------:R4:W-:Y:S02]  /*0b70*/  STS [UR12+0x8], R2 ;  /* 0x00000802ff007988 */ /* 0x0009e4000800080c */
.L_x_21:
[----:B-----5:R-:W-:Y:S05]  /*0b80*/  BSYNC.RECONVERGENT B1 ;  /* 0x0000000000017941 */ /* 0x020fea0003800200 */
.L_x_20:
[----:B------:R-:W-:Y:S04]  /*0b90*/  BSSY.RECONVERGENT B1, `(.L_x_22) ;  /* 0x000000a000017945 */ /* 0x000fe80003800200 */
[----:B------:R-:W-:Y:S05]  /*0ba0*/  @P2 BRA `(.L_x_23) ;  /* 0x0000000000202947 */ /* 0x000fea0003800000 */
[----:B---34-:R-:W3:Y:S01]  /*0bb0*/  LDS R2, [UR12+0x34] ;  /* 0x0000340cff027984 */ /* 0x018ee20008000800 */
[----:B------:R-:W-:Y:S02]  /*0bc0*/  IMAD.MOV.U32 R3, RZ, RZ, 0x3f000000 ;  /* 0x3f000000ff037424 */ /* 0x000fe400078e00ff */
[----:B------:R-:W-:Y:S01]  /*0bd0*/  @!P2 IMAD.MOV.U32 R6, RZ, RZ, 0x1f ;  /* 0x0000001fff06a424 */ /* 0x000fe200078e00ff */
[----:B------:R-:W4:Y:S02]  /*0be0*/  @!P2 LDS R7, [UR12+0x38] ;  /* 0x0000380cff07a984 */ /* 0x000f240008000800 */
[----:B---3--:R-:W-:Y:S02]  /*0bf0*/  LOP3.LUT R2, R2, 0xff000000, R3, 0xb8, !PT ;  /* 0xff00000002027812 */ /* 0x008fe400078eb803 */
[----:B----4-:R-:W-:-:S03]  /*0c00*/  @!P2 LOP3.LUT R3, R7, 0xff, R6, 0xb8, !PT ;  /* 0x000000ff0703a812 */ /* 0x010fc600078eb806 */
[----:B------:R5:W-:Y:S04]  /*0c10*/  STS [UR12+0x34], R2 ;  /* 0x00003402ff007988 */ /* 0x000be8000800080c */
[----:B------:R5:W-:Y:S02]  /*0c20*/  @!P2 STS [UR12+0x38], R3 ;  /* 0x00003803ff00a988 */ /* 0x000be4000800080c */
.L_x_23:
[----:B------:R-:W-:Y:S05]  /*0c30*/  BSYNC.RECONVERGENT B1 ;  /* 0x0000000000017941 */ /* 0x000fea0003800200 */
.L_x_22:
[----:B------:R-:W-:Y:S04]  /*0c40*/  BSSY.RECONVERGENT B1, `(.L_x_24) ;  /* 0x0000004000017945 */ /* 0x000fe80003800200 */
[----:B------:R-:W-:Y:S05]  /*0c50*/  @P2 BRA `(.L_x_25) ;  /* 0x0000000000082947 */ /* 0x000fea0003800000 */
[----:B------:R2:W-:Y:S04]  /*0c60*/  STS [UR12+0x24], R12 ;  /* 0x0000240cff007988 */ /* 0x0005e8000800080c */
[----:B------:R2:W-:Y:S02]  /*0c70*/  STS [UR12+0x20], R5 ;  /* 0x00002005ff007988 */ /* 0x0005e4000800080c */
.L_x_25:
[----:B------:R-:W-:Y:S05]  /*0c80*/  BSYNC.RECONVERGENT B1 ;  /* 0x0000000000017941 */ /* 0x000fea0003800200 */
.L_x_24:
[----:B------:R-:W-:Y:S04]  /*0c90*/  BSSY.RECONVERGENT B1, `(.L_x_26) ;  /* 0x000000e000017945 */ /* 0x000fe80003800200 */
[----:B------:R-:W-:Y:S05]  /*0ca0*/  @P2 BRA `(.L_x_27) ;  /* 0x0000000000302947 */ /* 0x000fea0003800000 */
[----:B-----5:R-:W5:Y:S01]  /*0cb0*/  LDS R3, [UR12+0x34] ;  /* 0x0000340cff037984 */ /* 0x020f620008000800 */
[----:B----4-:R-:W4:Y:S03]  /*0cc0*/  LDC.64 R6, c[0x0][0x3b0] ;  /* 0x0000ec00ff067b82 */ /* 0x010f260000000a00 */
[----:B---3--:R-:W3:Y:S01]  /*0cd0*/  LDS R2, [UR12+0x1c] ;  /* 0x00001c0cff027984 */ /* 0x008ee20008000800 */
[C---:B----4-:R-:W-:Y:S01]  /*0ce0*/  SHF.L.U64.HI R7, R6.reuse, 0x1, R7 ;  /* 0x0000000106077819 */ /* 0x050fe20000010207 */
[----:B------:R-:W-:-:S03]  /*0cf0*/  IMAD.SHL.U32 R6, R6, 0x2, RZ ;  /* 0x0000000206067824 */ /* 0x000fc600078e00ff */
[--C-:B------:R-:W-:Y:S02]  /*0d00*/  SHF.R.U32.HI R9, RZ, 0x4, R7.reuse ;  /* 0x00000004ff097819 */ /* 0x100fe40000011607 */
[----:B------:R-:W-:-:S05]  /*0d10*/  SHF.R.U64 R6, R6, 0x4, R7 ;  /* 0x0000000406067819 */ /* 0x000fca0000001207 */
[----:B------:R4:W-:Y:S01]  /*0d20*/  STS [UR12+0xc], R6 ;  /* 0x00000c06ff007988 */ /* 0x0009e2000800080c */
[----:B-----5:R-:W-:Y:S02]  /*0d30*/  LOP3.LUT R3, R3, 0x7, RZ, 0xb8, !PT ;  /* 0x0000000703037812 */ /* 0x020fe400078eb8ff */
[----:B---3--:R-:W-:-:S03]  /*0d40*/  LOP3.LUT R2, R2, 0xf, R9, 0xb8, !PT ;  /* 0x0000000f02027812 */ /* 0x008fc600078eb809 */
[----:B------:R4:W-:Y:S04]  /*0d50*/  STS [UR12+0x34], R3 ;  /* 0x00003403ff007988 */ /* 0x0009e8000800080c */
[----:B------:R4:W-:Y:S02]  /*0d60*/  STS [UR12+0x1c], R2 ;  /* 0x00001c02ff007988 */ /* 0x0009e4000800080c */
.L_x_27:
[----:B------:R-:W-:Y:S05]  /*0d70*/  BSYNC.RECONVERGENT B1 ;  /* 0x0000000000017941 */ /* 0x000fea0003800200 */
.L_x_26:
[----:B------:R-:W-:Y:S04]  /*0d80*/  BSSY.RECONVERGENT B2, `(.L_x_28) ;  /* 0x000001a000027945 */ /* 0x000fe80003800200 */
[----:B------:R-:W-:Y:S04]  /*0d90*/  BSSY.RELIABLE B1, `(.L_x_29) ;  /* 0x0000015000017945 */ /* 0x000fe80003800100 */
[----:B------:R-:W-:Y:S05]  /*0da0*/  @P2 BRA `(.L_x_30) ;  /* 0x0000000000202947 */ /* 0x000fea0003800000 */
[----:B---345:R-:W3:Y:S02]  /*0db0*/  LDS R2, [UR12+0x34] ;  /* 0x0000340cff027984 */ /* 0x038ee40008000800 */
[----:B---3--:R-:W-:-:S05]  /*0dc0*/  LOP3.LUT R2, R2, 0x38, RZ, 0xb8, !PT ;  /* 0x0000003802027812 */ /* 0x008fca00078eb8ff */
[----:B------:R3:W-:Y:S01]  /*0dd0*/  STS [UR12+0x34], R2 ;  /* 0x00003402ff007988 */ /* 0x0007e2000800080c */
[----:B------:R-:W-:Y:S05]  /*0de0*/  @P2 BRA `(.L_x_31) ;  /* 0x0000000000202947 */ /* 0x000fea0003800000 */
[----:B---3--:R-:W3:Y:S01]  /*0df0*/  LDS R2, [UR12+0x8] ;  /* 0x0000080cff027984 */ /* 0x008ee20008000800 */
[----:B------:R-:W-:-:S05]  /*0e00*/  IMAD.MOV.U32 R3, RZ, RZ, 0x780 ;  /* 0x00000780ff037424 */ /* 0x000fca00078e00ff */
[----:B---3--:R-:W-:-:S05]  /*0e10*/  LOP3.LUT R2, R2, 0x300, R3, 0xd8, !PT ;  /* 0x0000030002027812 */ /* 0x008fca00078ed803 */
[----:B------:R3:W-:Y:S02]  /*0e20*/  STS [UR12+0x8], R2 ;  /* 0x00000802ff007988 */ /* 0x0007e4000800080c */
.L_x_30:
[----:B------:R-:W-:Y:S05]  /*0e30*/  @P2 BRA `(.L_x_32) ;  /* 0x0000000000282947 */ /* 0x000fea0003800000 */
[----:B---345:R-:W3:Y:S02]  /*0e40*/  LDS R2, [UR12+0x8] ;  /* 0x0000080cff027984 */ /* 0x038ee40008000800 */
[----:B---3--:R-:W-:-:S05]  /*0e50*/  LOP3.LUT R2, R2, 0x1800, RZ, 0xb8, !PT ;  /* 0x0000180002027812 */ /* 0x008fca00078eb8ff */
[----:B------:R4:W-:Y:S02]  /*0e60*/  STS [UR12+0x8], R2 ;  /* 0x00000802ff007988 */ /* 0x0009e4000800080c */
.L_x_31:
[----:B------:R-:W-:Y:S05]  /*0e70*/  @P2 BREAK.RELIABLE B1 ;  /* 0x0000000000012942 */ /* 0x000fea0003800100 */
[----:B------:R-:W-:Y:S05]  /*0e80*/  @P2 BRA `(.L_x_33) ;  /* 0x0000000000242947 */ /* 0x000fea0003800000 */
[----:B---34-:R-:W3:Y:S01]  /*0e90*/  LDS R2, [UR12+0x8] ;  /* 0x0000080cff027984 */ /* 0x018ee20008000800 */
[----:B------:R-:W-:-:S05]  /*0ea0*/  IMAD.MOV.U32 R3, RZ, RZ, 0x6000 ;  /* 0x00006000ff037424 */ /* 0x000fca00078e00ff */
[----:B---3--:R-:W-:-:S04]  /*0eb0*/  LOP3.LUT R2, R2, 0x6000, R3, 0xd8, !PT ;  /* 0x0000600002027812 */ /* 0x008fc800078ed803 */
[----:B------:R-:W-:-:S05]  /*0ec0*/  LOP3.LUT R2, R2, 0x400000, RZ, 0xb8, !PT ;  /* 0x0040000002027812 */ /* 0x000fca00078eb8ff */
[----:B------:R3:W-:Y:S02]  /*0ed0*/  STS [UR12+0x8], R2 ;  /* 0x00000802ff007988 */ /* 0x0007e4000800080c */
.L_x_32:
[----:B------:R-:W-:Y:S05]  /*0ee0*/  BSYNC.RELIABLE B1 ;  /* 0x0000000000017941 */ /* 0x000fea0003800100 */
.L_x_29:
[----:B---345:R-:W3:Y:S02]  /*0ef0*/  @!P2 LDS R2, [UR12+0x8] ;  /* 0x0000080cff02a984 */ /* 0x038ee40008000800 */
[----:B---3--:R-:W-:-:S05]  /*0f00*/  @!P2 LOP3.LUT R2, R2, 0x8000, RZ, 0xb8, !PT ;  /* 0x000080000202a812 */ /* 0x008fca00078eb8ff */
[----:B------:R5:W-:Y:S02]  /*0f10*/  @!P2 STS [UR12+0x8], R2 ;  /* 0x00000802ff00a988 */ /* 0x000be4000800080c */
.L_x_33:
[----:B------:R-:W-:Y:S05]  /*0f20*/  BSYNC.RECONVERGENT B2 ;  /* 0x0000000000027941 */ /* 0x000fea0003800200 */
.L_x_28:
[----:B------:R-:W-:Y:S05]  /*0f30*/  WARPSYNC.ALL ;  /* 0x0000000000007948 */ /* 0x000fea0003800000 */
[----:B------:R-:W-:Y:S01]  /*0f40*/  NOP ;  /* 0x0000000000007918 */ /* 0x000fe20000000000 */
[----:B------:R-:W-:-:S04]  /*0f50*/  UIADD3 UR5, UPT, UPT, UR4, 0x80, URZ ;  /* 0x0000008004057890 */ /* 0x000fc8000fffe0ff */
[----:B------:R-:W-:-:S04]  /*0f60*/  UIADD3 UR22, UP0, UPT, UR5, UR14, URZ ;  /* 0x0000000e05167290 */ /* 0x000fc8000ff1e0ff */
[----:B------:R-:W-:Y:S01]  /*0f70*/  ULEA.HI.X.SX32 UR23, UR5, UR15, 0x1, UP0 ;  /* 0x0000000f05177291 */ /* 0x000fe200080f0eff */
[----:B------:R-:W-:Y:S11]  /*0f80*/  @P0 BRA `(.L_x_34) ;  /* 0x0000000000300947 */ /* 0x000ff60003800000 */
[----:B---345:R-:W3:Y:S01]  /*0f90*/  S2R R2, SR_LANEID ;  /* 0x0000000000027919 */ /* 0x038ee20000000000 */
[----:B------:R-:W-:Y:S05]  /*0fa0*/  WARPSYNC.ALL ;  /* 0x0000000000007948 */ /* 0x000fea0003800000 */
[----:B------:R-:W-:Y:S01]  /*0fb0*/  NOP ;  /* 0x0000000000007918 */ /* 0x000fe20000000000 */
[----:B---3--:R-:W-:-:S05]  /*0fc0*/  IMAD.SHL.U32 R6, R2, 0x4, RZ ;  /* 0x0000000402067824 */ /* 0x008fca00078e00ff */
[----:B------:R-:W3:Y:S01]  /*0fd0*/  LDS R7, [R6+UR12] ;  /* 0x0000000c06077984 */ /* 0x000ee20008000800 */
[----:B------:R-:W-:-:S05]  /*0fe0*/  IADD3 R2, P3, PT, R6, UR22, RZ ;  /* 0x0000001606027c10 */ /* 0x000fca000ff7e0ff */
[----:B------:R-:W-:-:S05]  /*0ff0*/  IMAD.X R3, RZ, RZ, UR23, P3 ;  /* 0x00000017ff037e24 */ /* 0x000fca00098e06ff */
[----:B---3--:R3:W4:Y:S01]  /*1000*/  ATOMG.E.EXCH.STRONG.GPU PT, RZ, [R2], R7 ;  /* 0x0000000702ff73a8 */ /* 0x00872200041ee100 */
[----:B------:R-:W-:-:S04]  /*1010*/  DEPBAR {5,4,3,2,1,0} ;  /* 0x0000003f0000791a */ /* 0x000fc80000000000 */
[----:B------:R-:W5:Y:S02]  /*1020*/  CCTL.E.C.LDCU.IV.DEEP [UR22] ;  /* 0x0000000016007540 */ /* 0x000f640009c08000 */
[----:B-----5:R3:W-:Y:S01]  /*1030*/  UTMACCTL.IV [UR22] ;  /* 0x00000000160079b9 */ /* 0x0207e20008000000 */
[----:B------:R-:W-:Y:S01]  /*1040*/  NOP ;  /* 0x0000000000007918 */ /* 0x000fe20000000000 */
.L_x_34:
[----:B------:R-:W-:Y:S05]  /*1050*/  @P0 BRA `(.L_x_35) ;  /* 0x00000000000c0947 */ /* 0x000fea0003800000 */
[----:B------:R0:W-:Y:S01]  /*1060*/  UTMACMDFLUSH ;  /* 0x00000000000079b7 */ /* 0x0001e20000000000 */
[----:B------:R-:W-:Y:S05]  /*1070*/  @P0 BRA `(.L_x_35) ;  /* 0x0000000000040947 */ /* 0x000fea0003800000 */
[----:B------:R-:W-:-:S04]  /*1080*/  DEPBAR.LE SB0, 0x0 ;  /* 0x000080000000791a */ /* 0x000fc80000000000 */
.L_x_35:
[----:B------:R-:W-:Y:S05]  /*1090*/  WARPSYNC.ALL ;  /* 0x0000000000007948 */ /* 0x000fea0003800000 */
[----:B------:R-:W-:Y:S01]  /*10a0*/  NOP ;  /* 0x0000000000007918 */ /* 0x000fe20000000000 */
[----:B----4-:R-:W-:Y:S06]  /*10b0*/  BAR.SYNC.DEFER_BLOCKING 0x0 ;  /* 0x0000000000007b1d */ /* 0x010fec0000010000 */
[----:B------:R-:W-:Y:S02]  /*10c0*/  BSSY.RECONVERGENT B2, `(.L_x_36) ;  /* 0x000000b000027945 */ /* 0x000fe40003800200 */
[----:B------:R-:W-:Y:S06]  /*10d0*/  BAR.SYNC.DEFER_BLOCKING 0x0 ;  /* 0x0000000000007b1d */ /* 0x000fec0000010000 */
[----:B------:R4:W-:Y:S01]  /*10e0*/  @!P0 STS [R11], RZ ;  /* 0x000000ff0b008388 */ /* 0x0009e20000000800 */
[----:B------:R-:W-:Y:S01]  /*10f0*/  NOP ;  /* 0x0000000000007918 */ /* 0x000fe20000000000 */
[----:B------:R-:W-:Y:S05]  /*1100*/  @P2 BRA `(.L_x_37) ;  /* 0x0000000000182947 */ /* 0x000fea0003800000 */
[----:B---3-5:R-:W3:Y:S01]  /*1110*/  LDS R2, [UR12+0x8] ;  /* 0x0000080cff027984 */ /* 0x028ee20008000800 */
[----:B------:R-:W5:Y:S01]  /*1120*/  LDC.64 R6, c[0x0][0x390] ;  /* 0x0000e400ff067b82 */ /* 0x000f620000000a00 */
[----:B------:R-:W-:Y:S02]  /*1130*/  IMAD.MOV.U32 R3, RZ, RZ, 0x70 ;  /* 0x00000070ff037424 */ /* 0x000fe400078e00ff */
[----:B-----5:R5:W-:Y:S03]  /*1140*/  STS.64 [UR12], R6 ;  /* 0x00000006ff007988 */ /* 0x020be60008000a0c */
[----:B---3--:R-:W-:-:S05]  /*1150*/  LOP3.LUT R2, R2, 0x10, R3, 0xd8, !PT ;  /* 0x0000001002027812 */ /* 0x008fca00078ed803 */
[----:B------:R5:W-:Y:S02]  /*1160*/  STS [UR12+0x8], R2 ;  /* 0x00000802ff007988 */ /* 0x000be4000800080c */
.L_x_37:
[----:B---3--:R-:W-:Y:S05]  /*1170*/  BSYNC.RECONVERGENT B2 ;  /* 0x0000000000027941 */ /* 0x008fea0003800200 */
.L_x_36:
[----:B------:R-:W-:Y:S04]  /*1180*/  BSSY.RECONVERGENT B3, `(.L_x_38) ;  /* 0x0000011000037945 */ /* 0x000fe80003800200 */
[----:B------:R-:W-:Y:S04]  /*1190*/  BSSY.RELIABLE B2, `(.L_x_39) ;  /* 0x000000e000027945 */ /* 0x000fe80003800100 */
[----:B------:R-:W-:Y:S05]  /*11a0*/  @P2 BRA `(.L_x_40) ;  /* 0x0000000000242947 */ /* 0x000fea0003800000 */
[----:B-----5:R-:W3:Y:S01]  /*11b0*/  LDS R2, [UR12+0x34] ;  /* 0x0000340cff027984 */ /* 0x020ee20008000800 */
[----:B------:R-:W-:-:S05]  /*11c0*/  IMAD.MOV.U32 R3, RZ, RZ, 0x3f000000 ;  /* 0x3f000000ff037424 */ /* 0x000fca00078e00ff */
[----:B---3--:R-:W-:-:S05]  /*11d0*/  LOP3.LUT R2, R2, 0xff000000, R3, 0xb8, !PT ;  /* 0xff00000002027812 */ /* 0x008fca00078eb803 */
[----:B------:R3:W-:Y:S01]  /*11e0*/  STS [UR12+0x34], R2 ;  /* 0x00003402ff007988 */ /* 0x0007e2000800080c */
[----:B------:R-:W-:Y:S05]  /*11f0*/  @P2 BRA `(.L_x_41) ;  /* 0x00000000001c2947 */ /* 0x000fea0003800000 */
[----:B---3--:R-:W3:Y:S01]  /*1200*/  LDS R2, [UR12+0x38] ;  /* 0x0000380cff027984 */ /* 0x008ee20008000800 */
[----:B------:R-:W-:-:S05]  /*1210*/  IMAD.MOV.U32 R3, RZ, RZ, 0x3f ;  /* 0x0000003fff037424 */ /* 0x000fca00078e00ff */
[----:B---3--:R-:W-:-:S05]  /*1220*/  LOP3.LUT R2, R2, 0xff, R3, 0xb8, !PT ;  /* 0x000000ff02027812 */ /* 0x008fca00078eb803 */
[----:B------:R3:W-:Y:S02]  /*1230*/  STS [UR12+0x38], R2 ;  /* 0x00003802ff007988 */ /* 0x0007e4000800080c */
.L_x_40:
[----:B------:R-:W-:Y:S05]  /*1240*/  @P2 BREAK.RELIABLE B2 ;  /* 0x0000000000022942 */ /* 0x000fea0003800100 */
[----:B------:R-:W-:Y:S05]  /*1250*/  @P2 BRA `(.L_x_42) ;  /* 0x00000000000c2947 */ /* 0x000fea0003800000 */
[----:B------:R2:W-:Y:S02]  /*1260*/  STS [UR12+0x20], R5 ;  /* 0x00002005ff007988 */ /* 0x0005e4000800080c */
.L_x_41:
[----:B------:R-:W-:Y:S05]  /*1270*/  BSYNC.RELIABLE B2 ;  /* 0x0000000000027941 */ /* 0x000fea0003800100 */
.L_x_39:
[----:B------:R2:W-:Y:S02]  /*1280*/  @!P2 STS [UR12+0x24], R4 ;  /* 0x00002404ff00a988 */ /* 0x0005e4000800080c */
.L_x_42:
[----:B------:R-:W-:Y:S05]  /*1290*/  BSYNC.RECONVERGENT B3 ;  /* 0x0000000000037941 */ /* 0x000fea0003800200 */
.L_x_38:
[----:B------:R-:W-:Y:S05]  /*12a0*/  WARPSYNC.ALL ;  /* 0x0000000000007948 */ /* 0x000fea0003800000 */
[----:B------:R-:W-:Y:S01]  /*12b0*/  NOP ;  /* 0x0000000000007918 */ /* 0x000fe20000000000 */
[----:B------:R-:W-:Y:S04]  /*12c0*/  BSSY.RECONVERGENT B3, `(.L_x_43) ;  /* 0x000000e000037945 */ /* 0x000fe80003800200 */
[----:B------:R-:W-:Y:S05]  /*12d0*/  @P2 BRA `(.L_x_44) ;  /* 0x0000000000302947 */ /* 0x000fea0003800000 */
[----:B------:R-:W2:Y:S02]  /*12e0*/  LDS R3, [UR12+0x34] ;  /* 0x0000340cff037984 */ /* 0x000ea40008000800 */
[----:B--2---:R-:W2:Y:S02]  /*12f0*/  LDC.64 R4, c[0x0][0x3b8] ;  /* 0x0000ee00ff047b82 */ /* 0x004ea40000000a00 */
[----:B---3-5:R-:W3:Y:S01]  /*1300*/  LDS R2, [UR12+0x1c] ;  /* 0x00001c0cff027984 */ /* 0x028ee20008000800 */
[C---:B--2---:R-:W-:Y:S01]  /*1310*/  SHF.L.U64.HI R5, R4.reuse, 0x1, R5 ;  /* 0x0000000104057819 */ /* 0x044fe20000010205 */
[----:B------:R-:W-:-:S03]  /*1320*/  IMAD.SHL.U32 R4, R4, 0x2, RZ ;  /* 0x0000000204047824 */ /* 0x000fc600078e00ff */
[--C-:B------:R-:W-:Y:S02]  /*1330*/  SHF.R.U32.HI R7, RZ, 0x4, R5.reuse ;  /* 0x00000004ff077819 */ /* 0x100fe40000011605 */
[----:B------:R-:W-:-:S05]  /*1340*/  SHF.R.U64 R4, R4, 0x4, R5 ;  /* 0x0000000404047819 */ /* 0x000fca0000001205 */
[----:B------:R2:W-:Y:S01]  /*1350*/  STS [UR12+0xc], R4 ;  /* 0x00000c04ff007988 */ /* 0x0005e2000800080c */
[----:B------:R-:W-:Y:S02]  /*1360*/  LOP3.LUT R3, R3, 0x7, RZ, 0xb8, !PT ;  /* 0x0000000703037812 */ /* 0x000fe400078eb8ff */
[----:B---3--:R-:W-:-:S03]  /*1370*/  LOP3.LUT R2, R2, 0xf, R7, 0xb8, !PT ;  /* 0x0000000f02027812 */ /* 0x008fc600078eb807 */
[----:B------:R2:W-:Y:S04]  /*1380*/  STS [UR12+0x34], R3 ;  /* 0x00003403ff007988 */ /* 0x0005e8000800080c */
[----:B------:R2:W-:Y:S02]  /*1390*/  STS [UR12+0x1c], R2 ;  /* 0x00001c02ff007988 */ /* 0x0005e4000800080c */
.L_x_44:
[----:B------:R-:W-:Y:S05]  /*13a0*/  BSYNC.RECONVERGENT B3 ;  /* 0x0000000000037941 */ /* 0x000fea0003800200 */
.L_x_43:
[----:B------:R-:W-:Y:S04]  /*13b0*/  BSSY.RECONVERGENT B4, `(.L_x_45) ;  /* 0x000001a000047945 */ /* 0x000fe80003800200 */
[----:B------:R-:W-:Y:S04]  /*13c0*/  BSSY.RELIABLE B3, `(.L_x_46) ;  /* 0x0000015000037945 */ /* 0x000fe80003800100 */
[----:B------:R-:W-:Y:S05]  /*13d0*/  @P2 BRA `(.L_x_47) ;  /* 0x0000000000202947 */ /* 0x000fea0003800000 */
[----:B--23-5:R-:W2:Y:S02]  /*13e0*/  LDS R2, [UR12+0x34] ;  /* 0x0000340cff027984 */ /* 0x02cea40008000800 */
[----:B--2---:R-:W-:-:S05]  /*13f0*/  LOP3.LUT R2, R2, 0x38, RZ, 0xb8, !PT ;  /* 0x0000003802027812 */ /* 0x004fca00078eb8ff */
[----:B------:R2:W-:Y:S01]  /*1400*/  STS [UR12+0x34], R2 ;  /* 0x00003402ff007988 */ /* 0x0005e2000800080c */
[----:B------:R-:W-:Y:S05]  /*1410*/  @P2 BRA `(.L_x_48) ;  /* 0x0000000000202947 */ /* 0x000fea0003800000 */
[----:B--2---:R-:W2:Y:S01]  /*1420*/  LDS R2, [UR12+0x8] ;  /* 0x0000080cff027984 */ /* 0x004ea20008000800 */
[----:B------:R-:W-:-:S05]  /*1430*/  IMAD.MOV.U32 R3, RZ, RZ, 0x780 ;  /* 0x00000780ff037424 */ /* 0x000fca00078e00ff */
[----:B--2---:R-:W-:-:S05]  /*1440*/  LOP3.LUT R2, R2, 0x300, R3, 0xd8, !PT ;  /* 0x0000030002027812 */ /* 0x004fca00078ed803 */
[----:B------:R2:W-:Y:S02]  /*1450*/  STS [UR12+0x8], R2 ;  /* 0x00000802ff007988 */ /* 0x0005e4000800080c */
.L_x_47:
[----:B------:R-:W-:Y:S05]  /*1460*/  @P2 BRA `(.L_x_49) ;  /* 0x0000000000282947 */ /* 0x000fea0003800000 */
[----:B--23-5:R-:W2:Y:S02]  /*1470*/  LDS R2, [UR12+0x8] ;  /* 0x0000080cff027984 */ /* 0x02cea40008000800 */
[----:B--2---:R-:W-:-:S05]  /*1480*/  LOP3.LUT R2, R2, 0x1800, RZ, 0xb8, !PT ;  /* 0x0000180002027812 */ /* 0x004fca00078eb8ff */
[----:B------:R3:W-:Y:S02]  /*1490*/  STS [UR12+0x8], R2 ;  /* 0x00000802ff007988 */ /* 0x0007e4000800080c */
.L_x_48:
[----:B------:R-:W-:Y:S05]  /*14a0*/  @P2 BREAK.RELIABLE B3 ;  /* 0x0000000000032942 */ /* 0x000fea0003800100 */
[----:B------:R-:W-:Y:S05]  /*14b0*/  @P2 BRA `(.L_x_50) ;  /* 0x0000000000242947 */ /* 0x000fea0003800000 */
[----:B--23--:R-:W2:Y:S01]  /*14c0*/  LDS R2, [UR12+0x8] ;  /* 0x0000080cff027984 */ /* 0x00cea20008000800 */
[----:B------:R-:W-:-:S05]  /*14d0*/  IMAD.MOV.U32 R3, RZ, RZ, 0x6000 ;  /* 0x00006000ff037424 */ /* 0x000fca00078e00ff */
[----:B--2---:R-:W-:-:S04]  /*14e0*/  LOP3.LUT R2, R2, 0x6000, R3, 0xd8, !PT ;  /* 0x0000600002027812 */ /* 0x004fc800078ed803 */
[----:B------:R-:W-:-:S05]  /*14f0*/  LOP3.LUT R2, R2, 0x400000, RZ, 0xb8, !PT ;  /* 0x0040000002027812 */ /* 0x000fca00078eb8ff */
[----:B------:R2:W-:Y:S02]  /*1500*/  STS [UR12+0x8], R2 ;  /* 0x00000802ff007988 */ /* 0x0005e4000800080c */
.L_x_49:
[----:B------:R-:W-:Y:S05]  /*1510*/  BSYNC.RELIABLE B3 ;  /* 0x0000000000037941 */ /* 0x000fea0003800100 */
.L_x_46:
[----:B--23-5:R-:W2:Y:S02]  /*1520*/  @!P2 LDS R2, [UR12+0x8] ;  /* 0x0000080cff02a984 */ /* 0x02cea40008000800 */
[----:B--2---:R-:W-:-:S05]  /*1530*/  @!P2 LOP3.LUT R2, R2, 0x8000, RZ, 0xb8, !PT ;  /* 0x000080000202a812 */ /* 0x004fca00078eb8ff */
[----:B------:R5:W-:Y:S02]  /*1540*/  @!P2 STS [UR12+0x8], R2 ;  /* 0x00000802ff00a988 */ /* 0x000be4000800080c */
.L_x_50:
[----:B------:R-:W-:Y:S05]  /*1550*/  BSYNC.RECONVERGENT B4 ;  /* 0x0000000000047941 */ /* 0x000fea0003800200 */
.L_x_45:
[----:B------:R-:W-:Y:S05]  /*1560*/  WARPSYNC.ALL ;  /* 0x0000000000007948 */ /* 0x000fea0003800000 */
[----:B------:R-:W-:Y:S01]  /*1570*/  NOP ;  /* 0x0000000000007918 */ /* 0x000fe20000000000 */
[----:B------:R-:W-:-:S04]  /*1580*/  UIADD3 UR4, UPT, UPT, UR4, 0x100, URZ ;  /* 0x0000010004047890 */ /* 0x000fc8000fffe0ff */
[----:B------:R-:W-:-:S04]  /*1590*/  UIADD3 UR14, UP0, UPT, UR4, UR14, URZ ;  /* 0x0000000e040e7290 */ /* 0x000fc8000ff1e0ff */
[----:B------:R-:W-:Y:S01]  /*15a0*/  ULEA.HI.X.SX32 UR15, UR4, UR15, 0x1, UP0 ;  /* 0x0000000f040f7291 */ /* 0x000fe200080f0eff */
[----:B------:R-:W-:Y:S11]  /*15b0*/  @P0 BRA `(.L_x_51) ;  /* 0x0000000000300947 */ /* 0x000ff60003800000 */
[----:B--23-5:R-:W2:Y:S01]  /*15c0*/  S2R R2, SR_LANEID ;  /* 0x0000000000027919 */ /* 0x02cea20000000000 */
[----:B------:R-:W-:Y:S05]  /*15d0*/  WARPSYNC.ALL ;  /* 0x0000000000007948 */ /* 0x000fea0003800000 */
[----:B------:R-:W-:Y:S01]  /*15e0*/  NOP ;  /* 0x0000000000007918 */ /* 0x000fe20000000000 */
[----:B--2---:R-:W-:-:S05]  /*15f0*/  IMAD.SHL.U32 R4, R2, 0x4, RZ ;  /* 0x0000000402047824 */ /* 0x004fca00078e00ff */
[----:B------:R-:W2:Y:S01]  /*1600*/  LDS R5, [R4+UR12] ;  /* 0x0000000c04057984 */ /* 0x000ea20008000800 */
[----:B------:R-:W-:-:S05]  /*1610*/  IADD3 R2, P3, PT, R4, UR14, RZ ;  /* 0x0000000e04027c10 */ /* 0x000fca000ff7e0ff */
[----:B------:R-:W-:-:S05]  /*1620*/  IMAD.X R3, RZ, RZ, UR15, P3 ;  /* 0x0000000fff037e24 */ /* 0x000fca00098e06ff */
[----:B--2---:R2:W3:Y:S01]  /*1630*/  ATOMG.E.EXCH.STRONG.GPU PT, RZ, [R2], R5 ;  /* 0x0000000502ff73a8 */ /* 0x0044e200041ee100 */
[----:B------:R-:W-:-:S04]  /*1640*/  DEPBAR {5,4,3,2,1,0} ;  /* 0x0000003f0000791a */ /* 0x000fc80000000000 */
[----:B------:R-:W5:Y:S02]  /*1650*/  CCTL.E.C.LDCU.IV.DEEP [UR14] ;  /* 0x000000000e007540 */ /* 0x000f640009c08000 */
[----:B-----5:R2:W-:Y:S01]  /*1660*/  UTMACCTL.IV [UR14] ;  /* 0x000000000e0079b9 */ /* 0x0205e20008000000 */
[----:B------:R-:W-:Y:S01]  /*1670*/  NOP ;  /* 0x0000000000007918 */ /* 0x000fe20000000000 */
.L_x_51:
[----:B------:R-:W-:Y:S05]  /*1680*/  @P0 BRA `(.L_x_52) ;  /* 0x00000000000c0947 */ /* 0x000fea0003800000 */
[----:B------:R0:W-:Y:S01]  /*1690*/  UTMACMDFLUSH ;  /* 0x00000000000079b7 */ /* 0x0001e20000000000 */
[----:B------:R-:W-:Y:S05]  /*16a0*/  @P0 BRA `(.L_x_52) ;  /* 0x0000000000040947 */ /* 0x000fea0003800000 */
[----:B------:R-:W-:-:S04]  /*16b0*/  DEPBAR.LE SB0, 0x0 ;  /* 0x000080000000791a */ /* 0x000fc80000000000 */
.L_x_52:
[----:B------:R-:W-:Y:S05]  /*16c0*/  WARPSYNC.ALL ;  /* 0x0000000000007948 */ /* 0x000fea0003800000 */
[----:B------:R-:W-:Y:S01]  /*16d0*/  NOP ;  /* 0x0000000000007918 */ /* 0x000fe20000000000 */
[----:B---3--:R-:W-:Y:S01]  /*16e0*/  BAR.SYNC.DEFER_BLOCKING 0x0 ;  /* 0x0000000000007b1d */ /* 0x008fe20000010000 */
[----:B--2--5:R-:W-:Y:S01]  /*16f0*/  SHF.R.U32.HI R2, RZ, 0x5, R0 ;  /* 0x00000005ff027819 */ /* 0x024fe20000011600 */
[----:B------:R-:W-:-:S03]  /*1700*/  USHF.L.U32 UR16, UR16, 0x8, URZ ;  /* 0x0000000810107899 */ /* 0x000fc600080006ff */
[----:B------:R-:W-:Y:S01]  /*1710*/  R2UR UR13, R2 ;  /* 0x00000000020d72ca */ /* 0x000fe200000e0000 */
[----:B------:R-:W-:Y:S01]  /*1720*/  VOTEU.ALL UP0, P2 ;  /* 0x0000000000ff7886 */ /* 0x000fe20001000000 */
[----:B------:R-:W-:Y:S01]  /*1730*/  UMOV UR4, 0x1 ;  /* 0x0000000100047882 */ /* 0x000fe20000000000 */
[----:B------:R-:W-:Y:S01]  /*1740*/  VOTEU.ALL UP1, P2 ;  /* 0x0000000000ff7886 */ /* 0x000fe20001020000 */
[----:B------:R-:W-:Y:S02]  /*1750*/  BSSY.RECONVERGENT B4, `(.L_x_53) ;  /* 0x0000018000047945 */ /* 0x000fe40003800200 */
[----:B------:R-:W-:-:S04]  /*1760*/  @!UP0 UIADD3 UR8, UPT, UPT, -UR4, 0x100000, URZ ;  /* 0x0010000004088890 */ /* 0x000fc8000fffe1ff */
[----:B------:R-:W-:Y:S02]  /*1770*/  @!UP0 USHF.L.U32 UR9, UR8, 0xb, URZ ;  /* 0x0000000b08098899 */ /* 0x000fe400080006ff */
[----:B------:R-:W-:Y:S02]  /*1780*/  @!UP0 USHF.L.U32 UR8, UR8, 0x1, URZ ;  /* 0x0000000108088899 */ /* 0x000fe400080006ff */
[----:B------:R-:W-:-:S04]  /*1790*/  @!UP0 UIADD3 UR4, UPT, UPT, -UR4, 0x100000, URZ ;  /* 0x0010000004048890 */ /* 0x000fc8000fffe1ff */
[----:B------:R-:W-:Y:S02]  /*17a0*/  @!UP0 USHF.L.U32 UR5, UR4, 0xb, URZ ;  /* 0x0000000b04058899 */ /* 0x000fe400080006ff */
[----:B------:R-:W-:Y:S01]  /*17b0*/  @!UP0 USHF.L.U32 UR4, UR4, 0x1, URZ ;  /* 0x0000000104048899 */ /* 0x000fe200080006ff */
[----:B------:R-:W-:Y:S01]  /*17c0*/  VOTEU.ALL UP0, P2 ;  /* 0x0000000000ff7886 */ /* 0x000fe20001000000 */
[----:B------:R-:W2:Y:S04]  /*17d0*/  FENCE.VIEW.ASYNC.S ;  /* 0x00000000000073c6 */ /* 0x000ea80000000000 */
[----:B--2---:R2:W3:Y:S06]  /*17e0*/  @!UP0 SYNCS.EXCH.64 URZ, [UR12+0x14000], UR8 ;  /* 0x014000080cff85b2 */ /* 0x0044ec0008000100 */
[----:B------:R2:W3:Y:S02]  /*17f0*/  @!UP1 SYNCS.EXCH.64 URZ, [UR12+0x14020], UR4 ;  /* 0x014020040cff95b2 */ /* 0x0004e40008000100 */
[----:B---3--:R-:W-:Y:S06]  /*1800*/  BAR.SYNC.DEFER_BLOCKING 0x0 ;  /* 0x0000000000007b1d */ /* 0x008fec0000010000 */
[----:B------:R-:W-:Y:S05]  /*1810*/  @P2 BRA `(.L_x_54) ;  /* 0x00000000002c2947 */ /* 0x000fea0003800000 */
[----:B--2---:R-:W-:Y:S02]  /*1820*/  UMOV UR4, 0x1 ;  /* 0x0000000100047882 */ /* 0x004fe40000000000 */
[----:B------:R-:W-:-:S04]  /*1830*/  UIADD3 UR8, UPT, UPT, -UR4, 0x100000, URZ ;  /* 0x0010000004087890 */ /* 0x000fc8000fffe1ff */
[----:B------:R-:W-:Y:S02]  /*1840*/  USHF.L.U32 UR9, UR8, 0xb, URZ ;  /* 0x0000000b08097899 */ /* 0x000fe400080006ff */
[----:B------:R-:W-:Y:S02]  /*1850*/  USHF.L.U32 UR8, UR8, 0x1, URZ ;  /* 0x0000000108087899 */ /* 0x000fe400080006ff */
[----:B------:R-:W-:-:S04]  /*1860*/  UIADD3 UR4, UPT, UPT, -UR4, 0x100000, URZ ;  /* 0x0010000004047890 */ /* 0x000fc8000fffe1ff */
[----:B------:R-:W-:Y:S02]  /*1870*/  USHF.L.U32 UR5, UR4, 0xb, URZ ;  /* 0x0000000b04057899 */ /* 0x000fe400080006ff */
[----:B------:R-:W-:Y:S01]  /*1880*/  USHF.L.U32 UR4, UR4, 0x1, URZ ;  /* 0x0000000104047899 */ /* 0x000fe200080006ff */
[----:B------:R-:W2:Y:S03]  /*1890*/  FENCE.VIEW.ASYNC.S ;  /* 0x00000000000073c6 */ /* 0x000ea60000000000 */
[----:B--2---:R3:W5:Y:S08]  /*18a0*/  SYNCS.EXCH.64 URZ, [UR12+0x14008], UR8 ;  /* 0x014008080cff75b2 */ /* 0x0047700008000100 */
[----:B------:R3:W2:Y:S02]  /*18b0*/  SYNCS.EXCH.64 URZ, [UR12+0x14028], UR4 ;  /* 0x014028040cff75b2 */ /* 0x0006a40008000100 */
[----:B---3--:R-:W-:Y:S01]  /*18c0*/  NOP ;  /* 0x0000000000007918 */ /* 0x008fe20000000000 */
.L_x_54:
[----:B--2---:R-:W-:Y:S05]  /*18d0*/  BSYNC.RECONVERGENT B4 ;  /* 0x0000000000047941 */ /* 0x004fea0003800200 */
.L_x_53:
[----:B-----5:R-:W-:Y:S06]  /*18e0*/  BAR.SYNC.DEFER_BLOCKING 0x0 ;  /* 0x0000000000007b1d */ /* 0x020fec0000010000 */
[----:B------:R-:W-:Y:S04]  /*18f0*/  BSSY.RECONVERGENT B4, `(.L_x_55) ;  /* 0x000000d000047945 */ /* 0x000fe80003800200 */
[----:B------:R-:W-:Y:S05]  /*1900*/  @P2 BRA `(.L_x_56) ;  /* 0x00000000002c2947 */ /* 0x000fea0003800000 */
[----:B------:R-:W-:Y:S02]  /*1910*/  UMOV UR4, 0x1 ;  /* 0x0000000100047882 */ /* 0x000fe40000000000 */
[----:B------:R-:W-:-:S04]  /*1920*/  UIADD3 UR8, UPT, UPT, -UR4, 0x100000, URZ ;  /* 0x0010000004087890 */ /* 0x000fc8000fffe1ff */
[----:B------:R-:W-:Y:S02]  /*1930*/  USHF.L.U32 UR9, UR8, 0xb, URZ ;  /* 0x0000000b08097899 */ /* 0x000fe400080006ff */
[----:B------:R-:W-:Y:S02]  /*1940*/  USHF.L.U32 UR8, UR8, 0x1, URZ ;  /* 0x0000000108087899 */ /* 0x000fe400080006ff */
[----:B------:R-:W-:-:S04]  /*1950*/  UIADD3 UR4, UPT, UPT, -UR4, 0x100000, URZ ;  /* 0x0010000004047890 */ /* 0x000fc8000fffe1ff */
[----:B------:R-:W-:Y:S02]  /*1960*/  USHF.L.U32 UR5, UR4, 0xb, URZ ;  /* 0x0000000b04057899 */ /* 0x000fe400080006ff */
[----:B------:R-:W-:Y:S01]  /*1970*/  USHF.L.U32 UR4, UR4, 0x1, URZ ;  /* 0x0000000104047899 */ /* 0x000fe200080006ff */
[----:B------:R-:W2:Y:S03]  /*1980*/  FENCE.VIEW.ASYNC.S ;  /* 0x00000000000073c6 */ /* 0x000ea60000000000 */
[----:B--2---:R2:W3:Y:S08]  /*1990*/  SYNCS.EXCH.64 URZ, [UR12+0x14010], UR8 ;  /* 0x014010080cff75b2 */ /* 0x0044f00008000100 */
[----:B------:R2:W5:Y:S01]  /*19a0*/  SYNCS.EXCH.64 URZ, [UR12+0x14030], UR4 ;  /* 0x014030040cff75b2 */ /* 0x0005620008000100 */
[----:B------:R-:W-:Y:S01]  /*19b0*/  NOP ;  /* 0x0000000000007918 */ /* 0x000fe20000000000 */
.L_x_56:
[----:B--2---:R-:W-:Y:S05]  /*19c0*/  BSYNC.RECONVERGENT B4 ;  /* 0x0000000000047941 */ /* 0x004fea0003800200 */
.L_x_55:
[----:B---3-5:R-:W-:Y:S01]  /*19d0*/  BAR.SYNC.DEFER_BLOCKING 0x0 ;  /* 0x0000000000007b1d */ /* 0x028fe20000010000 */
[----:B------:R-:W-:Y:S01]  /*19e0*/  UIADD3 UR10, UPT, UPT, UR12, 0x14020, URZ ;  /* 0x000140200c0a7890 */ /* 0x000fe2000fffe0ff */
[----:B------:R-:W-:Y:S01]  /*19f0*/  ISETP.GE.AND P0, PT, R13, 0x1, PT ;  /* 0x000000010d00780c */ /* 0x000fe20003f06270 */
[----:B------:R-:W-:-:S03]  /*1a00*/  USHF.L.U32 UR11, UR7, 0x6, URZ ;  /* 0x00000006070b7899 */ /* 0x000fc600080006ff */
        /* <DEDUP_REMOVED lines=13> */
.L_x_58:
[----:B--2---:R-:W-:Y:S05]  /*1ae0*/  BSYNC.RECONVERGENT B4 ;  /* 0x0000000000047941 */ /* 0x004fea0003800200 */
.L_x_57:
[----:B------:R-:W-:Y:S05]  /*1af0*/  @!P0 BRA `(.L_x_59) ;  /* 0x0000000800108947 */ /* 0x000fea0003800000 */
[----:B---3-5:R-:W-:Y:S01]  /*1b00*/  BAR.SYNC.DEFER_BLOCKING 0x0 ;  /* 0x0000000000007b1d */ /* 0x028fe20000010000 */
[----:B------:R-:W-:Y:S01]  /*1b10*/  @!P2 IMAD.MOV.U32 R2, RZ, RZ, 0x5000 ;  /* 0x00005000ff02a424 */ /* 0x000fe200078e00ff */
[----:B------:R-:W-:Y:S01]  /*1b20*/  ELECT P0, URZ, PT ;  /* 0x0000000000ff782f */ /* 0x000fe20003800000 */
[----:B------:R-:W-:-:S03]  /*1b30*/  ULOP3.LUT UR7, UR13, 0x3, URZ, 0xc0, !UPT ;  /* 0x000000030d077892 */ /* 0x000fc6000f8ec0ff */
[----:B------:R-:W-:Y:S01]  /*1b40*/  ISETP.LT.U32.AND P0, PT, R10, 0x20, P0 ;  /* 0x000000200a00780c */ /* 0x000fe20000701070 */
[----:B------:R-:W-:Y:S02]  /*1b50*/  UIADD3 UR4, UPT, UPT, UR12, 0x10000, URZ ;  /* 0x000100000c047890 */ /* 0x000fe4000fffe0ff */
[----:B------:R-:W-:Y:S02]  /*1b60*/  UIADD3 UR5, UPT, UPT, UR12, 0x14000, URZ ;  /* 0x000140000c057890 */ /* 0x000fe4000fffe0ff */
[----:B------:R-:W-:Y:S02]  /*1b70*/  ULEA UR28, UR7, UR12, 0xc ;  /* 0x0000000c071c7291 */ /* 0x000fe4000f8e60ff */
[----:B------:R-:W-:Y:S01]  /*1b80*/  ULEA UR30, UR7, UR16, 0x6 ;  /* 0x00000010071e7291 */ /* 0x000fe2000f8e30ff */
[----:B------:R-:W-:Y:S02]  /*1b90*/  UMOV UR6, URZ ;  /* 0x000000ff00067c82 */ /* 0x000fe40008000000 */
[----:B------:R-:W-:Y:S01]  /*1ba0*/  UMOV UR7, UR11 ;  /* 0x0000000b00077c82 */ /* 0x000fe20008000000 */
[----:B------:R-:W-:Y:S01]  /*1bb0*/  UMOV UR29, UR5 ;  /* 0x00000005001d7c82 */ /* 0x000fe20008000000 */
[----:B------:R-:W-:Y:S01]  /*1bc0*/  UMOV UR31, UR6 ;  /* 0x00000006001f7c82 */ /* 0x000fe20008000000 */
[----:B------:R-:W-:Y:S01]  /*1bd0*/  VOTEU.ANY UP0, P0 ;  /* 0x0000000000ff7886 */ /* 0x000fe20000000100 */
[----:B------:R2:W-:Y:S01]  /*1be0*/  @!P2 SYNCS.ARRIVE.TRANS64 RZ, [UR12+0x14000], R2 ;  /* 0x01400002ffffa9a7 */ /* 0x0005e2000800000c */
[----:B------:R-:W-:Y:S06]  /*1bf0*/  BAR.SYNC.DEFER_BLOCKING 0x0 ;  /* 0x0000000000007b1d */ /* 0x000fec0000010000 */
[----:B------:R2:W-:Y:S01]  /*1c00*/  @UP0 UTMALDG.2D [UR4], [UR20] ;  /* 0x00000004140005b4 */ /* 0x0005e20008008000 */
[----:B------:R-:W-:Y:S01]  /*1c10*/  UISETP.NE.U32.AND UP0, UPT, UR13, URZ, UPT ;  /* 0x000000ff0d00728c */ /* 0x000fe2000bf05070 */
[----:B------:R3:W-:Y:S06]  /*1c20*/  MEMBAR.ALL.CTA ;  /* 0x0000000000007992 */ /* 0x0007ec0000008000 */
[----:B---3--:R-:W3:Y:S02]  /*1c30*/  FENCE.VIEW.ASYNC.S ;  /* 0x00000000000073c6 */ /* 0x008ee40000000000 */
[----:B---3--:R-:W-:Y:S06]  /*1c40*/  BAR.SYNC.DEFER_BLOCKING 0x0 ;  /* 0x0000000000007b1d */ /* 0x008fec0000010000 */
[----:B------:R2:W-:Y:S02]  /*1c50*/  UTMALDG.2D [UR28], [UR22] ;  /* 0x0000001c160075b4 */ /* 0x0005e40008008000 */
[----:B------:R-:W-:Y:S06]  /*1c60*/  BAR.SYNC.DEFER_BLOCKING 0x0 ;  /* 0x0000000000007b1d */ /* 0x000fec0000010000 */
[----:B------:R-:W3:Y:S02]  /*1c70*/  SYNCS.PHASECHK.TRANS64.TRYWAIT P0, [UR12+0x14000], RZ ;  /* 0x014000ffff0075a7 */ /* 0x000ee4000800110c */
[----:B--23--:R-:W-:Y:S05]  /*1c80*/  @!P0 BRA `(.L_x_60) ;  /* 0x00000010007c8947 */ /* 0x00cfea0003800000 */
.L_x_78:
[----:B------:R-:W-:Y:S05]  /*1c90*/  BRA.U UP0, `(.L_x_61) ;  /* 0x0000000100587547 */ /* 0x000fea000b800000 */
[----:B------:R-:W-:Y:S02]  /*1ca0*/  USHF.R.U32.HI UR6, URZ, 0x4, UR12 ;  /* 0x00000004ff067899 */ /* 0x000fe4000801160c */
[----:B------:R-:W-:Y:S02]  /*1cb0*/  USHF.R.U32.HI UR4, URZ, 0x4, UR4 ;  /* 0x00000004ff047899 */ /* 0x000fe40008011604 */
[----:B------:R-:W-:Y:S02]  /*1cc0*/  USGXT.U32 UR6, UR6, 0xe ;  /* 0x0000000e0606789a */ /* 0x000fe40008000000 */
[----:B------:R-:W-:Y:S01]  /*1cd0*/  USGXT.U32 UR4, UR4, 0xe ;  /* 0x0000000e0404789a */ /* 0x000fe20008000000 */
[----:B------:R-:W-:Y:S01]  /*1ce0*/  UMOV UR18, 0x1000080 ;  /* 0x0100008000127882 */ /* 0x000fe20000000000 */
[----:B------:R-:W-:Y:S01]  /*1cf0*/  UMOV UR19, 0x40004040 ;  /* 0x4000404000137882 */ /* 0x000fe20000000000 */
[----:B------:R-:W-:Y:S01]  /*1d00*/  UMOV UR7, URZ ;  /* 0x000000ff00077c82 */ /* 0x000fe20008000000 */
[----:B------:R-:W-:Y:S01]  /*1d10*/  UMOV UR8, 0xfffffffe ;  /* 0xfffffffe00087882 */ /* 0x000fe20000000000 */
[----:B------:R-:W-:Y:S01]  /*1d20*/  UMOV UR9, 0x7fffbfdf ;  /* 0x7fffbfdf00097882 */ /* 0x000fe20000000000 */
[----:B------:R-:W-:Y:S01]  /*1d30*/  UMOV UR5, URZ ;  /* 0x000000ff00057c82 */ /* 0x000fe20008000000 */
[----:B------:R-:W-:-:S02]  /*1d40*/  UIADD3.64 UR18, UPT, UPT, UR6, UR18, URZ ;  /* 0x0000001206127297 */ /* 0x000fc4000fffe0ff */
[----:B------:R-:W-:Y:S02]  /*1d50*/  ULOP3.LUT UR6, UR6, 0x1000000, URZ, 0xfc, !UPT ;  /* 0x0100000006067892 */ /* 0x000fe4000f8efcff */
[----:B------:R-:W-:Y:S01]  /*1d60*/  UIADD3.64 UR8, UPT, UPT, UR4, -UR8, URZ ;  /* 0x8000000804087297 */ /* 0x000fe2000fffe0ff */
[----:B------:R-:W-:Y:S01]  /*1d70*/  UMOV UR26, 0x0 ;  /* 0x00000000001a7882 */ /* 0x000fe20000000000 */
[----:B------:R-:W-:Y:S01]  /*1d80*/  UMOV UR27, 0x4410010 ;  /* 0x04410010001b7882 */ /* 0x000fe20000000000 */
[----:B------:R-:W-:Y:S01]  /*1d90*/  UMOV UR5, 0x80004020 ;  /* 0x8000402000057882 */ /* 0x000fe20000000000 */
[----:B------:R-:W-:Y:S01]  /*1da0*/  UMOV UR7, 0x40004040 ;  /* 0x4000404000077882 */ /* 0x000fe20000000000 */
[----:B------:R-:W-:Y:S01]  /*1db0*/  UMOV UR28, 0x0 ;  /* 0x00000000001c7882 */ /* 0x000fe20000000000 */
[----:B------:R-:W-:Y:S01]  /*1dc0*/  UMOV UR29, 0x4410010 ;  /* 0x04410010001d7882 */ /* 0x000fe20000000000 */
[----:B------:R2:W-:Y:S02]  /*1dd0*/  UTCHMMA gdesc[UR4], gdesc[UR6], tmem[UR24], tmem[UR26], idesc[UR27], !UPT ;  /* 0x00ff1a06040075ea */ /* 0x0005e4000f800018 */
[----:B------:R2:W-:Y:S01]  /*1de0*/  UTCHMMA gdesc[UR8], gdesc[UR18], tmem[UR24], tmem[UR28], idesc[UR29], UPT ;  /* 0x00ff1c12080075ea */ /* 0x0005e2000b800018 */
[----:B------:R-:W-:-:S02]  /*1df0*/  NOP ;  /* 0x0000000000007918 */ /* 0x000fc40000000000 */
.L_x_61:
[----:B------:R-:W-:Y:S01]  /*1e00*/  ELECT P0, URZ, PT ;  /* 0x0000000000ff782f */ /* 0x000fe20003800000 */
[----:B--2---:R-:W-:Y:S01]  /*1e10*/  UMOV UR4, UR10 ;  /* 0x0000000a00047c82 */ /* 0x004fe20008000000 */
[----:B------:R-:W-:Y:S02]  /*1e20*/  UMOV UR5, URZ ;  /* 0x000000ff00057c82 */ /* 0x000fe40008000000 */
[----:B------:R-:W-:-:S13]  /*1e30*/  ISETP.LT.U32.AND P0, PT, R10, 0x20, P0 ;  /* 0x000000200a00780c */ /* 0x000fda0000701070 */
[----:B------:R-:W-:Y:S01]  /*1e40*/  VOTEU.ANY UP0, P0 ;  /* 0x0000000000ff7886 */ /* 0x000fe20000000100 */
[----:B------:R-:W-:Y:S01]  /*1e50*/  VOTEU.ANY UP1, P0 ;  /* 0x0000000000ff7886 */ /* 0x000fe20000020100 */
[----:B------:R-:W-:-:S03]  /*1e60*/  ISETP.GE.U32.AND P0, PT, R13, 0x21, PT ;  /* 0x000000210d00780c */ /* 0x000fc60003f06070 */
[----:B------:R-:W-:Y:S02]  /*1e70*/  @UP0 UMOV UR4, UR4 ;  /* 0x0000000400040c82 */ /* 0x000fe40008000000 */
[----:B------:R2:W-:Y:S01]  /*1e80*/  @UP1 UTCBAR [UR4], URZ ;  /* 0x000000ff040013e9 */ /* 0x0005e200080000ff */
[----:B------:R-:W-:Y:S06]  /*1e90*/  BAR.SYNC.DEFER_BLOCKING 0x0 ;  /* 0x0000000000007b1d */ /* 0x000fec0000010000 */
[----:B------:R-:W3:Y:S02]  /*1ea0*/  SYNCS.PHASECHK.TRANS64.TRYWAIT P3, [UR12+0x14020], RZ ;  /* 0x014020ffff0075a7 */ /* 0x000ee4000806110c */
[----:B--23--:R-:W-:Y:S05]  /*1eb0*/  @!P3 BRA `(.L_x_62) ;  /* 0x0000000c00fcb947 */ /* 0x00cfea0003800000 */
.L_x_79:
[----:B------:R-:W-:Y:S01]  /*1ec0*/  IMAD.MOV.U32 R2, RZ, RZ, RZ ;  /* 0x000000ffff027224 */ /* 0x000fe200078e00ff */
[----:B------:R-:W-:Y:S06]  /*1ed0*/  @!P0 BRA `(.L_x_59) ;  /* 0x0000000400188947 */ /* 0x000fec0003800000 */
[----:B------:R-:W2:Y:S01]  /*1ee0*/  LDCU UR19, c[0x0][0x3a0] ;  /* 0x00007400ff1377ac */ /* 0x000ea20008000800 */
[----:B------:R-:W-:Y:S01]  /*1ef0*/  UMOV UR17, 0x1 ;  /* 0x0000000100117882 */ /* 0x000fe20000000000 */
[----:B------:R-:W-:-:S05]  /*1f00*/  UMOV UR10, 0x20 ;  /* 0x00000020000a7882 */ /* 0x000fca0000000000 */
.L_x_66:
[----:B------:R-:W-:Y:S01]  /*1f10*/  BAR.SYNC.DEFER_BLOCKING 0x0 ;  /* 0x0000000000007b1d */ /* 0x000fe20000010000 */
[----:B------:R-:W-:Y:S01]  /*1f20*/  ULEA UR18, UR17, UR12, 0x3 ;  /* 0x0000000c11127291 */ /* 0x000fe2000f8e18ff */
[----:B------:R-:W-:Y:S01]  /*1f30*/  @!P2 IMAD.MOV.U32 R3, RZ, RZ, 0x5000 ;  /* 0x00005000ff03a424 */ /* 0x000fe200078e00ff */
[----:B------:R-:W-:Y:S01]  /*1f40*/  ELECT P0, URZ, PT ;  /* 0x0000000000ff782f */ /* 0x000fe20003800000 */
[----:B------:R-:W-:-:S03]  /*1f50*/  ULEA UR8, UR17, UR12, 0xc ;  /* 0x0000000c11087291 */ /* 0x000fc6000f8e60ff */
[----:B------:R-:W-:Y:S01]  /*1f60*/  ISETP.LT.U32.AND P0, PT, R10, 0x20, P0 ;  /* 0x000000200a00780c */ /* 0x000fe20000701070 */
[----:B------:R-:W-:Y:S02]  /*1f70*/  UIADD3 UR9, UPT, UPT, UR18, 0x14000, URZ ;  /* 0x0001400012097890 */ /* 0x000fe4000fffe0ff */
[----:B------:R-:W-:Y:S02]  /*1f80*/  UIADD3 UR8, UPT, UPT, UR8, 0x10000, URZ ;  /* 0x0001000008087890 */ /* 0x000fe4000fffe0ff */
[----:B------:R-:W-:Y:S02]  /*1f90*/  ULEA UR4, UR17, UR12, 0xe ;  /* 0x0000000c11047291 */ /* 0x000fe4000f8e70ff */
[----:B------:R-:W-:Y:S01]  /*1fa0*/  ULOP3.LUT UR5, UR13, 0x3, URZ, 0xc0, !UPT ;  /* 0x000000030d057892 */ /* 0x000fe2000f8ec0ff */
[----:B------:R-:W-:Y:S01]  /*1fb0*/  UMOV UR31, UR10 ;  /* 0x0000000a001f7c82 */ /* 0x000fe20008000000 */
[----:B------:R-:W-:Y:S02]  /*1fc0*/  UMOV UR29, UR9 ;  /* 0x00000009001d7c82 */ /* 0x000fe40008000000 */
[----:B------:R-:W-:-:S02]  /*1fd0*/  ULEA UR28, UR5, UR4, 0xc ;  /* 0x00000004051c7291 */ /* 0x000fc4000f8e60ff */
[----:B------:R-:W-:Y:S01]  /*1fe0*/  VOTEU.ANY UP0, P0 ;  /* 0x0000000000ff7886 */ /* 0x000fe20000000100 */
[----:B------:R-:W-:Y:S01]  /*1ff0*/  ULEA UR30, UR5, UR16, 0x6 ;  /* 0x00000010051e7291 */ /* 0x000fe2000f8e30ff */
[----:B------:R3:W-:Y:S01]  /*2000*/  @!P2 SYNCS.ARRIVE.TRANS64 RZ, [UR18+0x14000], R3 ;  /* 0x01400003ffffa9a7 */ /* 0x0007e20008000012 */
[----:B------:R-:W-:Y:S01]  /*2010*/  BAR.SYNC.DEFER_BLOCKING 0x0 ;  /* 0x0000000000007b1d */ /* 0x000fe20000010000 */
[----:B---3--:R-:W-:-:S05]  /*2020*/  IMAD.U32 R3, R2, -0x80000000, RZ ;  /* 0x8000000002037824 */ /* 0x008fca00078e00ff */
[----:B------:R3:W-:Y:S01]  /*2030*/  @UP0 UTMALDG.2D [UR8], [UR20] ;  /* 0x00000008140005b4 */ /* 0x0007e20008008000 */
[----:B------:R-:W-:Y:S01]  /*2040*/  UISETP.NE.U32.AND UP0, UPT, UR13, URZ, UPT ;  /* 0x000000ff0d00728c */ /* 0x000fe2000bf05070 */
[----:B------:R5:W-:Y:S06]  /*2050*/  MEMBAR.ALL.CTA ;  /* 0x0000000000007992 */ /* 0x000bec0000008000 */
[----:B-----5:R-:W5:Y:S02]  /*2060*/  FENCE.VIEW.ASYNC.S ;  /* 0x00000000000073c6 */ /* 0x020f640000000000 */
[----:B-----5:R-:W-:Y:S06]  /*2070*/  BAR.SYNC.DEFER_BLOCKING 0x0 ;  /* 0x0000000000007b1d */ /* 0x020fec0000010000 */
[----:B------:R3:W-:Y:S02]  /*2080*/  UTMALDG.2D [UR28], [UR22] ;  /* 0x0000001c160075b4 */ /* 0x0007e40008008000 */
[----:B------:R-:W-:Y:S06]  /*2090*/  BAR.SYNC.DEFER_BLOCKING 0x0 ;  /* 0x0000000000007b1d */ /* 0x000fec0000010000 */
[----:B------:R-:W5:Y:S02]  /*20a0*/  SYNCS.PHASECHK.TRANS64.TRYWAIT P0, [UR18+0x14000], R3 ;  /* 0x01400003ff0075a7 */ /* 0x000f640008001112 */
[----:B---3-5:R-:W-:Y:S05]  /*20b0*/  @!P0 BRA `(.L_x_63) ;  /* 0x0000000c00888947 */ /* 0x028fea0003800000 */
.L_x_80:
[----:B------:R-:W-:Y:S05]  /*20c0*/  BRA.U UP0, `(.L_x_64) ;  /* 0x0000000100507547 */ /* 0x000fea000b800000 */
[----:B------:R-:W-:Y:S02]  /*20d0*/  USHF.R.U32.HI UR6, URZ, 0x4, UR8 ;  /* 0x00000004ff067899 */ /* 0x000fe40008011608 */
[----:B------:R-:W-:Y:S02]  /*20e0*/  USHF.R.U32.HI UR8, URZ, 0x4, UR4 ;  /* 0x00000004ff087899 */ /* 0x000fe40008011604 */
[----:B------:R-:W-:Y:S02]  /*20f0*/  USGXT.U32 UR6, UR6, 0xe ;  /* 0x0000000e0606789a */ /* 0x000fe40008000000 */
[----:B------:R-:W-:Y:S02]  /*2100*/  USGXT.U32 UR8, UR8, 0xe ;  /* 0x0000000e0808789a */ /* 0x000fe40008000000 */
[----:B------:R-:W-:Y:S02]  /*2110*/  UIADD3 UR26, UP0, UPT, UR6, 0x2, URZ ;  /* 0x00000002061a7890 */ /* 0x000fe4000ff1e0ff */
[----:B------:R-:W-:Y:S01]  /*2120*/  UIADD3 UR28, UP1, UPT, UR8, 0x1000080, URZ ;  /* 0x01000080081c7890 */ /* 0x000fe2000ff3e0ff */
[----:B------:R-:W-:Y:S01]  /*2130*/  UMOV UR4, URZ ;  /* 0x000000ff00047c82 */ /* 0x000fe20008000000 */
[----:B------:R-:W-:Y:S01]  /*2140*/  UMOV UR5, URZ ;  /* 0x000000ff00057c82 */ /* 0x000fe20008000000 */
[----:B------:R-:W-:-:S02]  /*2150*/  ULOP3.LUT UR8, UR8, 0x1000000, URZ, 0xfc, !UPT ;  /* 0x0100000008087892 */ /* 0x000fc4000f8efcff */
[----:B------:R-:W-:Y:S02]  /*2160*/  UIADD3.X UR27, UPT, UPT, UR4, -0x7fffbfe0, URZ, UP0, !UPT ;  /* 0x80004020041b7890 */ /* 0x000fe400087fe4ff */
[----:B------:R-:W-:Y:S01]  /*2170*/  UIADD3.X UR29, UPT, UPT, UR5, 0x40004040, URZ, UP1, !UPT ;  /* 0x40004040051d7890 */ /* 0x000fe20008ffe4ff */
[----:B------:R-:W-:Y:S01]  /*2180*/  UMOV UR30, 0x0 ;  /* 0x00000000001e7882 */ /* 0x000fe20000000000 */
[----:B------:R-:W-:Y:S01]  /*2190*/  UMOV UR31, 0x4410010 ;  /* 0x04410010001f7882 */ /* 0x000fe20000000000 */
[----:B------:R-:W-:Y:S01]  /*21a0*/  UMOV UR7, 0x80004020 ;  /* 0x8000402000077882 */ /* 0x000fe20000000000 */
[----:B------:R-:W-:Y:S01]  /*21b0*/  UMOV UR9, 0x40004040 ;  /* 0x4000404000097882 */ /* 0x000fe20000000000 */
[----:B------:R-:W-:Y:S01]  /*21c0*/  UMOV UR4, 0x0 ;  /* 0x0000000000047882 */ /* 0x000fe20000000000 */
[----:B------:R-:W-:Y:S01]  /*21d0*/  UMOV UR5, 0x4410010 ;  /* 0x0441001000057882 */ /* 0x000fe20000000000 */
[----:B------:R3:W-:Y:S02]  /*21e0*/  UTCHMMA gdesc[UR6], gdesc[UR8], tmem[UR24], tmem[UR30], idesc[UR31], UPT ;  /* 0x00ff1e08060075ea */ /* 0x0007e4000b800018 */
[----:B------:R3:W-:Y:S01]  /*21f0*/  UTCHMMA gdesc[UR26], gdesc[UR28], tmem[UR24], tmem[UR4], idesc[UR5], UPT ;  /* 0x00ff041c1a0075ea */ /* 0x0007e2000b800018 */
[----:B------:R-:W-:-:S02]  /*2200*/  NOP ;  /* 0x0000000000007918 */ /* 0x000fc40000000000 */
.L_x_64:
[----:B------:R-:W-:Y:S01]  /*2210*/  ELECT P0, URZ, PT ;  /* 0x0000000000ff782f */ /* 0x000fe20003800000 */
[----:B---3--:R-:W-:-:S03]  /*2220*/  UIADD3 UR4, UPT, UPT, UR18, 0x14020, URZ ;  /* 0x0001402012047890 */ /* 0x008fc6000fffe0ff */
[----:B------:R-:W-:Y:S01]  /*2230*/  ISETP.LT.U32.AND P0, PT, R10, 0x20, P0 ;  /* 0x000000200a00780c */ /* 0x000fe20000701070 */
[----:B------:R-:W-:-:S12]  /*2240*/  UMOV UR5, URZ ;  /* 0x000000ff00057c82 */ /* 0x000fd80008000000 */
[----:B------:R-:W-:Y:S01]  /*2250*/  VOTEU.ANY UP0, P0 ;  /* 0x0000000000ff7886 */ /* 0x000fe20000000100 */
[----:B------:R-:W-:-:S04]  /*2260*/  VOTEU.ANY UP1, P0 ;  /* 0x0000000000ff7886 */ /* 0x000fc80000020100 */
[----:B------:R-:W-:Y:S02]  /*2270*/  @UP0 UMOV UR4, UR4 ;  /* 0x0000000400040c82 */ /* 0x000fe40008000000 */
[----:B------:R3:W-:Y:S01]  /*2280*/  @UP1 UTCBAR [UR4], URZ ;  /* 0x000000ff040013e9 */ /* 0x0007e200080000ff */
[----:B------:R-:W-:Y:S06]  /*2290*/  BAR.SYNC.DEFER_BLOCKING 0x0 ;  /* 0x0000000000007b1d */ /* 0x000fec0000010000 */
[----:B------:R-:W5:Y:S02]  /*22a0*/  SYNCS.PHASECHK.TRANS64.TRYWAIT P0, [UR18+0x14020], R3 ;  /* 0x01402003ff0075a7 */ /* 0x000f640008001112 */
[----:B---3-5:R-:W-:Y:S05]  /*22b0*/  @!P0 BRA `(.L_x_65) ;  /* 0x0000000c00148947 */ /* 0x028fea0003800000 */
.L_x_81:
[----:B------:R-:W-:Y:S02]  /*22c0*/  UIADD3 UR17, UPT, UPT, UR17, 0x1, URZ ;  /* 0x0000000111117890 */ /* 0x000fe4000fffe0ff */
[----:B------:R-:W-:Y:S02]  /*22d0*/  UIADD3 UR10, UPT, UPT, UR10, 0x20, URZ ;  /* 0x000000200a0a7890 */ /* 0x000fe4000fffe0ff */
[----:B------:R-:W-:-:S04]  /*22e0*/  UISETP.NE.U32.AND UP0, UPT, UR17, 0x4, UPT ;  /* 0x000000041100788c */ /* 0x000fc8000bf05070 */
[----:B------:R-:W-:Y:S02]  /*22f0*/  USEL UR17, UR17, URZ, UP0 ;  /* 0x000000ff11117287 */ /* 0x000fe40008000000 */
[----:B------:R-:W-:Y:S02]  /*2300*/  USEL UR4, URZ, 0x1, UP0 ;  /* 0x00000001ff047887 */ /* 0x000fe40008000000 */
[----:B--2---:R-:W-:-:S04]  /*2310*/  UISETP.GE.AND UP0, UPT, UR10, UR19, UPT ;  /* 0x000000130a00728c */ /* 0x004fc8000bf06270 */
[----:B------:R-:W-:-:S05]  /*2320*/  LOP3.LUT R2, R2, UR4, RZ, 0x3c, !PT ;  /* 0x0000000402027c12 */ /* 0x000fca000f8e3cff */
[----:B------:R-:W-:Y:S05]  /*2330*/  BRA.U !UP0, `(.L_x_66) ;  /* 0xfffffff908f47547 */ /* 0x000fea000b83ffff */
.L_x_59:
[----:B---3-5:R-:W-:Y:S06]  /*2340*/  BAR.SYNC.DEFER_BLOCKING 0x0 ;  /* 0x0000000000007b1d */ /* 0x028fec0000010000 */
[----:B------:R-:W-:Y:S04]  /*2350*/  BSSY.RECONVERGENT B4, `(.L_x_67) ;  /* 0x0000004000047945 */ /* 0x000fe80003800200 */
[----:B------:R-:W-:Y:S05]  /*2360*/  @P2 BRA `(.L_x_68) ;  /* 0x0000000000082947 */ /* 0x000fea0003800000 */
[----:B------:R-:W2:Y:S02]  /*2370*/  SYNCS.CCTL.IV [UR12+0x14000] ;  /* 0x01400000ff0079b1 */ /* 0x000ea4000800000c */
[----:B--2---:R-:W2:Y:S02]  /*2380*/  SYNCS.CCTL.IV [UR12+0x14020] ;  /* 0x01402000ff0079b1 */ /* 0x004ea4000800000c */
.L_x_68:
[----:B------:R-:W-:Y:S05]  /*2390*/  BSYNC.RECONVERGENT B4 ;  /* 0x0000000000047941 */ /* 0x000fea0003800200 */
.L_x_67:
[----:B--2---:R-:W-:Y:S06]  /*23a0*/  BAR.SYNC.DEFER_BLOCKING 0x0 ;  /* 0x0000000000007b1d */ /* 0x004fec0000010000 */
[----:B------:R-:W-:Y:S04]  /*23b0*/  BSSY.RECONVERGENT B4, `(.L_x_69) ;  /* 0x0000004000047945 */ /* 0x000fe80003800200 */
[----:B------:R-:W-:Y:S05]  /*23c0*/  @P2 BRA `(.L_x_70) ;  /* 0x0000000000082947 */ /* 0x000fea0003800000 */
[----:B------:R-:W2:Y:S02]  /*23d0*/  SYNCS.CCTL.IV [UR12+0x14008] ;  /* 0x01400800ff0079b1 */ /* 0x000ea4000800000c */
[----:B--2---:R-:W2:Y:S02]  /*23e0*/  SYNCS.CCTL.IV [UR12+0x14028] ;  /* 0x01402800ff0079b1 */ /* 0x004ea4000800000c */
.L_x_70:
[----:B------:R-:W-:Y:S05]  /*23f0*/  BSYNC.RECONVERGENT B4 ;  /* 0x0000000000047941 */ /* 0x000fea0003800200 */
.L_x_69:
[----:B--2---:R-:W-:Y:S06]  /*2400*/  BAR.SYNC.DEFER_BLOCKING 0x0 ;  /* 0x0000000000007b1d */ /* 0x004fec0000010000 */
[----:B------:R-:W-:Y:S04]  /*2410*/  BSSY.RECONVERGENT B4, `(.L_x_71) ;  /* 0x0000004000047945 */ /* 0x000fe80003800200 */
[----:B------:R-:W-:Y:S05]  /*2420*/  @P2 BRA `(.L_x_72) ;  /* 0x0000000000082947 */ /* 0x000fea0003800000 */
[----:B------:R-:W2:Y:S02]  /*2430*/  SYNCS.CCTL.IV [UR12+0x14010] ;  /* 0x01401000ff0079b1 */ /* 0x000ea4000800000c */
[----:B--2---:R-:W2:Y:S02]  /*2440*/  SYNCS.CCTL.IV [UR12+0x14030] ;  /* 0x01403000ff0079b1 */ /* 0x004ea4000800000c */
.L_x_72:
[----:B------:R-:W-:Y:S05]  /*2450*/  BSYNC.RECONVERGENT B4 ;  /* 0x0000000000047941 */ /* 0x000fea0003800200 */
.L_x_71:
[----:B--2---:R-:W-:Y:S06]  /*2460*/  BAR.SYNC.DEFER_BLOCKING 0x0 ;  /* 0x0000000000007b1d */ /* 0x004fec0000010000 */
[----:B------:R-:W-:Y:S04]  /*2470*/  BSSY.RECONVERGENT B4, `(.L_x_73) ;  /* 0x0000004000047945 */ /* 0x000fe80003800200 */
[----:B------:R-:W-:Y:S05]  /*2480*/  @P2 BRA `(.L_x_74) ;  /* 0x0000000000082947 */ /* 0x000fea0003800000 */
[----:B------:R-:W2:Y:S02]  /*2490*/  SYNCS.CCTL.IV [UR12+0x14018] ;  /* 0x01401800ff0079b1 */ /* 0x000ea4000800000c */
[----:B--2---:R-:W2:Y:S02]  /*24a0*/  SYNCS.CCTL.IV [UR12+0x14038] ;  /* 0x01403800ff0079b1 */ /* 0x004ea4000800000c */
.L_x_74:
[----:B------:R-:W-:Y:S05]  /*24b0*/  BSYNC.RECONVERGENT B4 ;  /* 0x0000000000047941 */ /* 0x000fea0003800200 */
.L_x_73:
[----:B------:R-:W-:Y:S01]  /*24c0*/  ULOP3.LUT UR13, UR13, 0x3, URZ, 0xc0, !UPT ;  /* 0x000000030d0d7892 */ /* 0x000fe2000f8ec0ff */
[C---:B------:R-:W-:Y:S01]  /*24d0*/  IMAD.SHL.U32 R2, R0.reuse, 0x10, RZ ;  /* 0x0000001000027824 */ /* 0x040fe200078e00ff */
[----:B------:R-:W-:Y:S01]  /*24e0*/  UMOV UR6, UR11 ;  /* 0x0000000b00067c82 */ /* 0x000fe20008000000 */
[C---:B------:R-:W-:Y:S01]  /*24f0*/  IMAD.SHL.U32 R132, R0.reuse, 0x40, RZ ;  /* 0x0000004000847824 */ /* 0x040fe200078e00ff */
[----:B------:R-:W-:Y:S01]  /*2500*/  ULEA UR4, UR13, UR24, 0x15 ;  /* 0x000000180d047291 */ /* 0x000fe2000f8ea8ff */
[----:B------:R-:W-:Y:S01]  /*2510*/  IMAD.SHL.U32 R3, R0, 0x80, RZ ;  /* 0x0000008000037824 */ /* 0x000fe200078e00ff */
[----:B------:R-:W-:Y:S01]  /*2520*/  LOP3.LUT R2, R2, 0x70, RZ, 0xc0, !PT ;  /* 0x0000007002027812 */ /* 0x000fe200078ec0ff */
[----:B------:R-:W-:Y:S01]  /*2530*/  IMAD.SHL.U32 R0, R0, 0x400, RZ ;  /* 0x0000040000007824 */ /* 0x000fe200078e00ff */
[----:B------:R-:W-:Y:S01]  /*2540*/  LOP3.LUT R133, R132, 0x1800, RZ, 0xc0, !PT ;  /* 0x0000180084857812 */ /* 0x000fe200078ec0ff */
[----:B------:R-:W-:Y:S01]  /*2550*/  ULEA UR5, UR13, UR16, 0x6 ;  /* 0x000000100d057291 */ /* 0x000fe2000f8e30ff */
[----:B------:R-:W-:-:S02]  /*2560*/  LOP3.LUT R2, R2, 0x780, R3, 0xf8, !PT ;  /* 0x0000078002027812 */ /* 0x000fc400078ef803 */
[----:B------:R-:W-:Y:S02]  /*2570*/  ELECT P0, URZ, PT ;  /* 0x0000000000ff782f */ /* 0x000fe40003800000 */
[----:B------:R-:W-:Y:S01]  /*2580*/  LOP3.LUT R133, R133, 0x4000, R0, 0xf8, !PT ;  /* 0x0000400085857812 */ /* 0x000fe200078ef800 */
[----:B----4-:R-:W-:Y:S01]  /*2590*/  LDTM.16dp32bit_t0_t15.x128 R4, tmem[UR4] ;  /* 0x00000004000479ee */ /* 0x010fe20008b80000 */
[----:B------:R-:W3:Y:S01]  /*25a0*/  LDTM.16dp32bit_t16_t31.x128 R4, tmem[UR4+0x80] ;  /* 0x00008004000479ee */ /* 0x000ee20008ba0000 */
[----:B------:R-:W-:Y:S01]  /*25b0*/  NOP ;  /* 0x0000000000007918 */ /* 0x000fe20000000000 */
[----:B------:R-:W-:Y:S01]  /*25c0*/  ULEA UR4, UR13, UR12, 0xd ;  /* 0x0000000c0d047291 */ /* 0x000fe2000f8e68ff */
[----:B------:R-:W-:-:S04]  /*25d0*/  LOP3.LUT R0, R133, R2, RZ, 0xfc, !PT ;  /* 0x0000000285007212 */ /* 0x000fc800078efcff */
[C---:B------:R-:W-:Y:S02]  /*25e0*/  LOP3.LUT R2, R0.reuse, 0x10, RZ, 0x3c, !PT ;  /* 0x0000001000027812 */ /* 0x040fe400078e3cff */
[----:B------:R-:W-:Y:S02]  /*25f0*/  LOP3.LUT R3, R0, 0x20, RZ, 0x3c, !PT ;  /* 0x0000002000037812 */ /* 0x000fe400078e3cff */
[----:B---3--:R-:W-:Y:S02]  /*2600*/  F2FP.F16.F32.PACK_AB R4, R5, R4 ;  /* 0x000000040504723e */ /* 0x008fe400000000ff */
[----:B------:R-:W-:Y:S02]  /*2610*/  F2FP.F16.F32.PACK_AB R68, R69, R68 ;  /* 0x000000444544723e */ /* 0x000fe400000000ff */
[----:B------:R-:W-:Y:S02]  /*2620*/  F2FP.F16.F32.PACK_AB R5, R7, R6 ;  /* 0x000000060705723e */ /* 0x000fe400000000ff */
[----:B------:R-:W-:-:S02]  /*2630*/  F2FP.F16.F32.PACK_AB R12, R13, R12 ;  /* 0x0000000c0d0c723e */ /* 0x000fc400000000ff */
[----:B------:R-:W-:Y:S02]  /*2640*/  F2FP.F16.F32.PACK_AB R69, R71, R70 ;  /* 0x000000464745723e */ /* 0x000fe400000000ff */
[----:B------:R-:W-:Y:S02]  /*2650*/  F2FP.F16.F32.PACK_AB R76, R77, R76 ;  /* 0x0000004c4d4c723e */ /* 0x000fe400000000ff */
[----:B------:R-:W-:Y:S02]  /*2660*/  F2FP.F16.F32.PACK_AB R6, R9, R8 ;  /* 0x000000080906723e */ /* 0x000fe400000000ff */
[----:B------:R-:W-:Y:S02]  /*2670*/  F2FP.F16.F32.PACK_AB R7, R11, R10 ;  /* 0x0000000a0b07723e */ /* 0x000fe400000000ff */
[----:B------:R-:W-:Y:S02]  /*2680*/  F2FP.F16.F32.PACK_AB R13, R15, R14 ;  /* 0x0000000e0f0d723e */ /* 0x000fe400000000ff */
[----:B------:R-:W-:Y:S01]  /*2690*/  F2FP.F16.F32.PACK_AB R70, R73, R72 ;  /* 0x000000484946723e */ /* 0x000fe200000000ff */
[----:B--2---:R-:W-:Y:S01]  /*26a0*/  STS.128 [R0+UR12], R4 ;  /* 0x0000000400007988 */ /* 0x004fe20008000c0c */
[----:B------:R-:W-:-:S02]  /*26b0*/  F2FP.F16.F32.PACK_AB R71, R75, R74 ;  /* 0x0000004a4b47723e */ /* 0x000fc400000000ff */
[----:B------:R-:W-:Y:S02]  /*26c0*/  F2FP.F16.F32.PACK_AB R77, R79, R78 ;  /* 0x0000004e4f4d723e */ /* 0x000fe400000000ff */
[----:B------:R-:W-:Y:S01]  /*26d0*/  F2FP.F16.F32.PACK_AB R14, R17, R16 ;  /* 0x00000010110e723e */ /* 0x000fe200000000ff */
[----:B------:R-:W-:Y:S01]  /*26e0*/  STS.128 [R0+UR12+0x2000], R68 ;  /* 0x0020004400007988 */ /* 0x000fe20008000c0c */
[----:B------:R-:W-:Y:S02]  /*26f0*/  F2FP.F16.F32.PACK_AB R15, R19, R18 ;  /* 0x00000012130f723e */ /* 0x000fe400000000ff */
[----:B------:R-:W-:Y:S02]  /*2700*/  F2FP.F16.F32.PACK_AB R20, R21, R20 ;  /* 0x000000141514723e */ /* 0x000fe400000000ff */
[----:B------:R-:W-:Y:S01]  /*2710*/  F2FP.F16.F32.PACK_AB R78, R81, R80 ;  /* 0x00000050514e723e */ /* 0x000fe200000000ff */
[----:B------:R-:W-:Y:S01]  /*2720*/  STS.128 [R2+UR12], R12 ;  /* 0x0000000c02007988 */ /* 0x000fe20008000c0c */
[----:B------:R-:W-:-:S02]  /*2730*/  F2FP.F16.F32.PACK_AB R79, R83, R82 ;  /* 0x00000052534f723e */ /* 0x000fc400000000ff */
[----:B------:R-:W-:Y:S02]  /*2740*/  F2FP.F16.F32.PACK_AB R84, R85, R84 ;  /* 0x000000545554723e */ /* 0x000fe400000000ff */
[----:B------:R-:W-:Y:S01]  /*2750*/  F2FP.F16.F32.PACK_AB R21, R23, R22 ;  /* 0x000000161715723e */ /* 0x000fe200000000ff */
[----:B------:R2:W-:Y:S01]  /*2760*/  STS.128 [R2+UR12+0x2000], R76 ;  /* 0x0020004c02007988 */ /* 0x0005e20008000c0c */
[----:B------:R-:W-:Y:S02]  /*2770*/  F2FP.F16.F32.PACK_AB R28, R29, R28 ;  /* 0x0000001c1d1c723e */ /* 0x000fe400000000ff */
[----:B------:R-:W-:Y:S02]  /*2780*/  F2FP.F16.F32.PACK_AB R85, R87, R86 ;  /* 0x000000565755723e */ /* 0x000fe400000000ff */
[----:B------:R-:W-:Y:S02]  /*2790*/  F2FP.F16.F32.PACK_AB R92, R93, R92 ;  /* 0x0000005c5d5c723e */ /* 0x000fe400000000ff */
[----:B------:R-:W-:-:S02]  /*27a0*/  F2FP.F16.F32.PACK_AB R22, R25, R24 ;  /* 0x000000181916723e */ /* 0x000fc400000000ff */
[----:B------:R-:W-:Y:S02]  /*27b0*/  F2FP.F16.F32.PACK_AB R23, R27, R26 ;  /* 0x0000001a1b17723e */ /* 0x000fe400000000ff */
[----:B------:R-:W-:Y:S02]  /*27c0*/  F2FP.F16.F32.PACK_AB R29, R31, R30 ;  /* 0x0000001e1f1d723e */ /* 0x000fe400000000ff */
[----:B------:R-:W-:Y:S01]  /*27d0*/  F2FP.F16.F32.PACK_AB R36, R37, R36 ;  /* 0x000000242524723e */ /* 0x000fe200000000ff */
[----:B------:R3:W-:Y:S01]  /*27e0*/  STS.128 [R3+UR12], R20 ;  /* 0x0000001403007988 */ /* 0x0007e20008000c0c */
[----:B------:R-:W-:Y:S02]  /*27f0*/  F2FP.F16.F32.PACK_AB R86, R89, R88 ;  /* 0x000000585956723e */ /* 0x000fe400000000ff */
[----:B------:R-:W-:Y:S02]  /*2800*/  F2FP.F16.F32.PACK_AB R87, R91, R90 ;  /* 0x0000005a5b57723e */ /* 0x000fe400000000ff */
[----:B------:R-:W-:-:S02]  /*2810*/  F2FP.F16.F32.PACK_AB R93, R95, R94 ;  /* 0x0000005e5f5d723e */ /* 0x000fc400000000ff */
[----:B------:R-:W-:Y:S01]  /*2820*/  F2FP.F16.F32.PACK_AB R100, R101, R100 ;  /* 0x000000646564723e */ /* 0x000fe200000000ff */
[----:B------:R3:W-:Y:S01]  /*2830*/  STS.128 [R3+UR12+0x2000], R84 ;  /* 0x0020005403007988 */ /* 0x0007e20008000c0c */
[----:B------:R-:W-:Y:S02]  /*2840*/  F2FP.F16.F32.PACK_AB R30, R33, R32 ;  /* 0x00000020211e723e */ /* 0x000fe400000000ff */
[----:B------:R-:W-:Y:S02]  /*2850*/  F2FP.F16.F32.PACK_AB R31, R35, R34 ;  /* 0x00000022231f723e */ /* 0x000fe400000000ff */
[----:B------:R-:W-:Y:S02]  /*2860*/  F2FP.F16.F32.PACK_AB R37, R39, R38 ;  /* 0x000000262725723e */ /* 0x000fe400000000ff */
[----:B------:R-:W-:Y:S02]  /*2870*/  F2FP.F16.F32.PACK_AB R44, R45, R44 ;  /* 0x0000002c2d2c723e */ /* 0x000fe400000000ff */
[----:B------:R-:W-:-:S02]  /*2880*/  F2FP.F16.F32.PACK_AB R94, R97, R96 ;  /* 0x00000060615e723e */ /* 0x000fc400000000ff */
[----:B------:R-:W-:Y:S02]  /*2890*/  F2FP.F16.F32.PACK_AB R95, R99, R98 ;  /* 0x00000062635f723e */ /* 0x000fe400000000ff */
[----:B------:R-:W-:Y:S02]  /*28a0*/  F2FP.F16.F32.PACK_AB R101, R103, R102 ;  /* 0x000000666765723e */ /* 0x000fe400000000ff */
[----:B------:R-:W-:Y:S02]  /*28b0*/  F2FP.F16.F32.PACK_AB R108, R109, R108 ;  /* 0x0000006c6d6c723e */ /* 0x000fe400000000ff */
[----:B------:R-:W-:Y:S02]  /*28c0*/  LOP3.LUT R8, R0, 0x30, RZ, 0x3c, !PT ;  /* 0x0000003000087812 */ /* 0x000fe400078e3cff */
[----:B------:R-:W-:Y:S02]  /*28d0*/  F2FP.F16.F32.PACK_AB R38, R41, R40 ;  /* 0x000000282926723e */ /* 0x000fe400000000ff */
[----:B------:R-:W-:Y:S01]  /*28e0*/  F2FP.F16.F32.PACK_AB R39, R43, R42 ;  /* 0x0000002a2b27723e */ /* 0x000fe200000000ff */
[----:B------:R3:W-:Y:S01]  /*28f0*/  STS.128 [R8+UR12], R28 ;  /* 0x0000001c08007988 */ /* 0x0007e20008000c0c */
[----:B------:R-:W-:-:S02]  /*2900*/  F2FP.F16.F32.PACK_AB R45, R47, R46 ;  /* 0x0000002e2f2d723e */ /* 0x000fc400000000ff */
[----:B------:R-:W-:Y:S01]  /*2910*/  F2FP.F16.F32.PACK_AB R52, R53, R52 ;  /* 0x000000343534723e */ /* 0x000fe200000000ff */
[----:B------:R3:W-:Y:S01]  /*2920*/  STS.128 [R8+UR12+0x2000], R92 ;  /* 0x0020005c08007988 */ /* 0x0007e20008000c0c */
[----:B------:R-:W-:Y:S02]  /*2930*/  F2FP.F16.F32.PACK_AB R102, R105, R104 ;  /* 0x000000686966723e */ /* 0x000fe400000000ff */
[----:B------:R-:W-:Y:S02]  /*2940*/  F2FP.F16.F32.PACK_AB R103, R107, R106 ;  /* 0x0000006a6b67723e */ /* 0x000fe400000000ff */
[----:B------:R-:W-:Y:S02]  /*2950*/  F2FP.F16.F32.PACK_AB R109, R111, R110 ;  /* 0x0000006e6f6d723e */ /* 0x000fe400000000ff */
[----:B------:R-:W-:Y:S02]  /*2960*/  F2FP.F16.F32.PACK_AB R116, R117, R116 ;  /* 0x000000747574723e */ /* 0x000fe400000000ff */
[----:B------:R-:W-:-:S02]  /*2970*/  LOP3.LUT R9, R0, 0x40, RZ, 0x3c, !PT ;  /* 0x0000004000097812 */ /* 0x000fc400078e3cff */
[----:B------:R-:W-:Y:S02]  /*2980*/  F2FP.F16.F32.PACK_AB R46, R49, R48 ;  /* 0x00000030312e723e */ /* 0x000fe400000000ff */
[----:B------:R-:W-:Y:S01]  /*2990*/  F2FP.F16.F32.PACK_AB R47, R51, R50 ;  /* 0x00000032332f723e */ /* 0x000fe200000000ff */
[----:B------:R3:W-:Y:S01]  /*29a0*/  STS.128 [R9+UR12], R36 ;  /* 0x0000002409007988 */ /* 0x0007e20008000c0c */
[----:B------:R-:W-:Y:S02]  /*29b0*/  F2FP.F16.F32.PACK_AB R53, R55, R54 ;  /* 0x000000363735723e */ /* 0x000fe400000000ff */
[----:B------:R-:W-:Y:S01]  /*29c0*/  F2FP.F16.F32.PACK_AB R60, R61, R60 ;  /* 0x0000003c3d3c723e */ /* 0x000fe200000000ff */
[----:B------:R3:W-:Y:S01]  /*29d0*/  STS.128 [R9+UR12+0x2000], R100 ;  /* 0x0020006409007988 */ /* 0x0007e20008000c0c */
[----:B------:R-:W-:Y:S02]  /*29e0*/  F2FP.F16.F32.PACK_AB R110, R113, R112 ;  /* 0x00000070716e723e */ /* 0x000fe400000000ff */
[----:B------:R-:W-:-:S02]  /*29f0*/  F2FP.F16.F32.PACK_AB R111, R115, R114 ;  /* 0x00000072736f723e */ /* 0x000fc400000000ff */
        /* <DEDUP_REMOVED lines=11> */
[----:B--2---:R-:W-:Y:S02]  /*2ab0*/  LOP3.LUT R2, R0, 0x60, RZ, 0x3c, !PT ;  /* 0x0000006000027812 */ /* 0x004fe400078e3cff */
[----:B------:R-:W-:Y:S02]  /*2ac0*/  F2FP.F16.F32.PACK_AB R62, R65, R64 ;  /* 0x00000040413e723e */ /* 0x000fe400000000ff */
[----:B------:R-:W-:Y:S01]  /*2ad0*/  F2FP.F16.F32.PACK_AB R63, R67, R66 ;  /* 0x00000042433f723e */ /* 0x000fe200000000ff */
[----:B------:R3:W-:Y:S01]  /*2ae0*/  STS.128 [R2+UR12], R52 ;  /* 0x0000003402007988 */ /* 0x0007e20008000c0c */
[----:B------:R-:W-:-:S02]  /*2af0*/  F2FP.F16.F32.PACK_AB R126, R129, R128 ;  /* 0x00000080817e723e */ /* 0x000fc400000000ff */
[----:B------:R-:W-:Y:S01]  /*2b00*/  F2FP.F16.F32.PACK_AB R127, R131, R130 ;  /* 0x00000082837f723e */ /* 0x000fe200000000ff */
[----:B------:R3:W-:Y:S01]  /*2b10*/  STS.128 [R2+UR12+0x2000], R116 ;  /* 0x0020007402007988 */ /* 0x0007e20008000c0c */
[----:B------:R-:W-:-:S05]  /*2b20*/  LOP3.LUT R0, R0, 0x70, RZ, 0x3c, !PT ;  /* 0x0000007000007812 */ /* 0x000fca00078e3cff */
[----:B------:R3:W-:Y:S04]  /*2b30*/  STS.128 [R0+UR12], R60 ;  /* 0x0000003c00007988 */ /* 0x0007e80008000c0c */
[----:B------:R3:W-:Y:S01]  /*2b40*/  STS.128 [R0+UR12+0x2000], R124 ;  /* 0x0020007c00007988 */ /* 0x0007e20008000c0c */
[----:B------:R2:W-:Y:S06]  /*2b50*/  MEMBAR.ALL.CTA ;  /* 0x0000000000007992 */ /* 0x0005ec0000008000 */
[----:B--2---:R-:W2:Y:S02]  /*2b60*/  FENCE.VIEW.ASYNC.S ;  /* 0x00000000000073c6 */ /* 0x004ea40000000000 */
[----:B--2---:R-:W-:Y:S06]  /*2b70*/  BAR.SYNC.DEFER_BLOCKING 0x0 ;  /* 0x0000000000007b1d */ /* 0x004fec0000010000 */
[----:B------:R3:W-:Y:S01]  /*2b80*/  UTMASTG.2D [UR4], [UR14] ;  /* 0x000000040e0073b5 */ /* 0x0007e20008008000 */
[----:B------:R0:W-:Y:S01]  /*2b90*/  UTMACMDFLUSH ;  /* 0x00000000000079b7 */ /* 0x0001e20000000000 */
[----:B------:R-:W-:-:S04]  /*2ba0*/  DEPBAR.LE SB0, 0x0 ;  /* 0x000080000000791a */ /* 0x000fc80000000000 */
[----:B------:R-:W-:Y:S08]  /*2bb0*/  BAR.SYNC.DEFER_BLOCKING 0x0 ;  /* 0x0000000000007b1d */ /* 0x000ff00000010000 */
[----:B------:R-:W-:Y:S06]  /*2bc0*/  BAR.SYNC.DEFER_BLOCKING 0x0 ;  /* 0x0000000000007b1d */ /* 0x000fec0000010000 */
[----:B---3--:R-:W-:Y:S05]  /*2bd0*/  @P1 BRA `(.L_x_75) ;  /* 0x0000000000a01947 */ /* 0x008fea0003800000 */
[----:B------:R-:W2:Y:S01]  /*2be0*/  S2UR UR5, SR_CgaCtaId ;  /* 0x00000000000579c3 */ /* 0x000ea20000008800 */
[----:B------:R-:W-:Y:S01]  /*2bf0*/  NOP ;  /* 0x0000000000007918 */ /* 0x000fe20000000000 */
[----:B------:R-:W-:Y:S01]  /*2c00*/  UMOV UR4, 0x50 ;  /* 0x0000005000047882 */ /* 0x000fe20000000000 */
[----:B------:R-:W-:Y:S02]  /*2c10*/  IMAD.U32 R0, RZ, RZ, UR24 ;  /* 0x00000018ff007e24 */ /* 0x000fe4000f8e00ff */
[----:B------:R-:W-:Y:S02]  /*2c20*/  IMAD.MOV.U32 R3, RZ, RZ, 0xff ;  /* 0x000000ffff037424 */ /* 0x000fe400078e00ff */
[----:B------:R-:W-:Y:S01]  /*2c30*/  IMAD.MOV.U32 R7, RZ, RZ, 0x1 ;  /* 0x00000001ff077424 */ /* 0x000fe200078e00ff */
[----:B------:R-:W-:-:S04]  /*2c40*/  LOP3.LUT R0, R0, 0xffff, RZ, 0xc0, !PT ;  /* 0x0000ffff00007812 */ /* 0x000fc800078ec0ff */
[----:B------:R-:W-:-:S05]  /*2c50*/  SHF.R.U32.HI R0, RZ, 0x5, R0 ;  /* 0x00000005ff007819 */ /* 0x000fca0000011600 */
[----:B------:R-:W-:Y:S01]  /*2c60*/  VIADD R2, R0, 0x10 ;  /* 0x0000001000027836 */ /* 0x000fe20000000000 */
[----:B------:R-:W-:Y:S01]  /*2c70*/  SHF.L.U32 R0, R3, R0, RZ ;  /* 0x0000000003007219 */ /* 0x000fe200000006ff */
[----:B--2---:R-:W-:-:S03]  /*2c80*/  ULEA UR6, UR5, UR4, 0x18 ;  /* 0x0000000405067291 */ /* 0x004fc6000f8ec0ff */
[----:B------:R-:W-:-:S04]  /*2c90*/  SHF.L.U32 R3, R7, R2, RZ ;  /* 0x0000000207037219 */ /* 0x000fc800000006ff */
[----:B------:R-:W-:Y:S02]  /*2ca0*/  LOP3.LUT R0, R3, R0, RZ, 0xfc, !PT ;  /* 0x0000000003007212 */ /* 0x000fe400078efcff */
[----:B------:R-:W2:Y:S02]  /*2cb0*/  LDS R5, [UR6] ;  /* 0x00000006ff057984 */ /* 0x000ea40008000800 */
[C---:B------:R-:W-:Y:S02]  /*2cc0*/  LOP3.LUT R2, R0.reuse, 0xffff, RZ, 0xc0, !PT ;  /* 0x0000ffff00027812 */ /* 0x040fe400078ec0ff */
[----:B--2---:R-:W-:-:S04]  /*2cd0*/  LOP3.LUT R3, R0, 0xffff, R5, 0x80, !PT ;  /* 0x0000ffff00037812 */ /* 0x004fc800078e8005 */
[----:B------:R-:W-:-:S13]  /*2ce0*/  ISETP.NE.AND P0, PT, R3, R2, PT ;  /* 0x000000020300720c */ /* 0x000fda0003f05270 */
[----:B------:R-:W-:Y:S05]  /*2cf0*/  @P0 BRA `(.L_x_76) ;  /* 0x0000000000500947 */ /* 0x000fea0003800000 */
[----:B------:R-:W-:Y:S02]  /*2d00*/  SHF.R.U32.HI R5, RZ, 0x10, R5 ;  /* 0x00000010ff057819 */ /* 0x000fe40000011605 */
[----:B------:R-:W-:-:S04]  /*2d10*/  SHF.R.U32.HI R2, RZ, 0x10, R0 ;  /* 0x00000010ff027819 */ /* 0x000fc80000011600 */
[----:B------:R-:W-:-:S04]  /*2d20*/  LOP3.LUT R5, R5, R2, RZ, 0xc0, !PT ;  /* 0x0000000205057212 */ /* 0x000fc800078ec0ff */
[----:B------:R-:W-:-:S13]  /*2d30*/  ISETP.NE.AND P0, PT, R5, R2, PT ;  /* 0x000000020500720c */ /* 0x000fda0003f05270 */
[----:B------:R-:W-:Y:S05]  /*2d40*/  @P0 BRA `(.L_x_77) ;  /* 0x0000000000300947 */ /* 0x000fea0003800000 */
[----:B------:R-:W-:Y:S01]  /*2d50*/  R2UR UR4, R0 ;  /* 0x00000000000472ca */ /* 0x000fe200000e0000 */
[----:B------:R-:W-:Y:S01]  /*2d60*/  VOTEU.ANY UR5, UPT, PT ;  /* 0x0000000000057886 */ /* 0x000fe200038e0100 */
[----:B------:R-:W2:Y:S01]  /*2d70*/  S2R R0, SR_LANEID ;  /* 0x0000000000007919 */ /* 0x000ea20000000000 */
[----:B------:R-:W-:-:S10]  /*2d80*/  UFLO.U32 UR5, UR5 ;  /* 0x00000005000572bd */ /* 0x000fd400080e0000 */
[----:B------:R-:W-:-:S06]  /*2d90*/  ULOP3.LUT UR4, URZ, UR4, URZ, 0x33, !UPT ;  /* 0x00000004ff047292 */ /* 0x000fcc000f8e33ff */
[----:B------:R-:W-:-:S04]  /*2da0*/  IMAD.U32 R2, RZ, RZ, UR4 ;  /* 0x00000004ff027e24 */ /* 0x000fc8000f8e00ff */
[----:B------:R-:W3:Y:S02]  /*2db0*/  REDUX UR7, R2 ;  /* 0x00000000020773c4 */ /* 0x000ee40000000000 */
[----:B------:R4:W-:Y:S01]  /*2dc0*/  UTCATOMSWS.AND URZ, UR4 ;  /* 0x0000000400ff79e3 */ /* 0x0009e20008000000 */
[----:B--2---:R-:W-:Y:S01]  /*2dd0*/  ISETP.EQ.U32.AND P0, PT, R0, UR5, PT ;  /* 0x0000000500007c0c */ /* 0x004fe2000bf02070 */
[----:B---3--:R-:W-:-:S12]  /*2de0*/  IMAD.U32 R0, RZ, RZ, UR7 ;  /* 0x00000007ff007e24 */ /* 0x008fd8000f8e00ff */
[----:B------:R4:W-:Y:S01]  /*2df0*/  @P0 ATOMS.AND RZ, [UR6], R0 ;  /* 0x00000000ffff098c */ /* 0x0009e2000a800006 */
[----:B------:R-:W-:Y:S05]  /*2e00*/  BRA `(.L_x_75) ;  /* 0x0000000000147947 */ /* 0x000fea0003800000 */
.L_x_77:
[----:B------:R-:W-:-:S07]  /*2e10*/  MOV R2, 0x2e30 ;  /* 0x00002e3000027802 */ /* 0x000fce0000000f00 */
[----:B-1----:R-:W-:Y:S05]  /*2e20*/  CALL.REL.NOINC `($__internal_0_$__cuda_sm10x_tcgen05_guardrail_trap_col_being_dealloced_not_returned_by_alloc) ;  /* 0x0000000000447944 */ /* 0x002fea0003c00000 */
[----:B------:R-:W-:Y:S05]  /*2e30*/  BRA `(.L_x_75) ;  /* 0x0000000000087947 */ /* 0x000fea0003800000 */
.L_x_76:
[----:B------:R-:W-:-:S07]  /*2e40*/  MOV R2, 0x2e60 ;  /* 0x00002e6000027802 */ /* 0x000fce0000000f00 */
[----:B-1----:R-:W-:Y:S05]  /*2e50*/  CALL.REL.NOINC `($__internal_2_$__cuda_sm10x_tcgen05_guardrail_trap_unallocated_columns_being_dealloced) ;  /* 0x0000000000507944 */ /* 0x002fea0003c00000 */
.L_x_75:
[----:B------:R-:W-:Y:S01]  /*2e60*/  NOP ;  /* 0x0000000000007918 */ /* 0x000fe20000000000 */
[----:B----4-:R-:W-:Y:S05]  /*2e70*/  EXIT ;  /* 0x000000000000794d */ /* 0x010fea0003800000 */
.L_x_60:
[----:B------:R-:W2:Y:S02]  /*2e80*/  SYNCS.PHASECHK.TRANS64.TRYWAIT P0, [UR12+0x14000], RZ ;  /* 0x014000ffff0075a7 */ /* 0x000ea4000800110c */
[----:B--2---:R-:W-:Y:S05]  /*2e90*/  @!P0 BRA `(.L_x_60) ;  /* 0xfffffffc00f88947 */ /* 0x004fea000383ffff */
[----:B------:R-:W-:Y:S05]  /*2ea0*/  BRA `(.L_x_78) ;  /* 0xffffffec00787947 */ /* 0x000fea000383ffff */
.L_x_62:
[----:B------:R-:W2:Y:S02]  /*2eb0*/  SYNCS.PHASECHK.TRANS64.TRYWAIT P3, [UR12+0x14020], RZ ;  /* 0x014020ffff0075a7 */ /* 0x000ea4000806110c */
[----:B--2---:R-:W-:Y:S05]  /*2ec0*/  @!P3 BRA `(.L_x_62) ;  /* 0xfffffffc00f8b947 */ /* 0x004fea000383ffff */
[----:B------:R-:W-:Y:S05]  /*2ed0*/  BRA `(.L_x_79) ;  /* 0xffffffec00f87947 */ /* 0x000fea000383ffff */
.L_x_63:
[----:B------:R-:W3:Y:S02]  /*2ee0*/  SYNCS.PHASECHK.TRANS64.TRYWAIT P0, [UR18+0x14000], R3 ;  /* 0x01400003ff0075a7 */ /* 0x000ee40008001112 */
[----:B---3--:R-:W-:Y:S05]  /*2ef0*/  @!P0 BRA `(.L_x_63) ;  /* 0xfffffffc00f88947 */ /* 0x008fea000383ffff */
[----:B------:R-:W-:Y:S05]  /*2f00*/  BRA `(.L_x_80) ;  /* 0xfffffff0006c7947 */ /* 0x000fea000383ffff */
.L_x_65:
[----:B------:R-:W3:Y:S02]  /*2f10*/  SYNCS.PHASECHK.TRANS64.TRYWAIT P0, [UR18+0x14020], R3 ;  /* 0x01402003ff0075a7 */ /* 0x000ee40008001112 */
[----:B---3--:R-:W-:Y:S05]  /*2f20*/  @!P0 BRA `(.L_x_65) ;  /* 0xfffffffc00f88947 */ /* 0x008fea000383ffff */
[----:B------:R-:W-:Y:S05]  /*2f30*/  BRA `(.L_x_81) ;  /* 0xfffffff000e07947 */ /* 0x000fea000383ffff */
        .weak           $__internal_0_$__cuda_sm10x_tcgen05_guardrail_trap_col_being_dealloced_not_returned_by_alloc
        .type           $__internal_0_$__cuda_sm10x_tcgen05_guardrail_trap_col_being_dealloced_not_returned_by_alloc,@function
        .size           $__internal_0_$__cuda_sm10x_tcgen05_guardrail_trap_col_being_dealloced_not_returned_by_alloc,($__internal_1_$__cuda_sm10x_tcgen05_guardrail_trap_phase_invalid_during_alloc - $__internal_0_$__cuda_sm10x_tcgen05_guardrail_trap_col_being_dealloced_not_returned_by_alloc)
$__internal_0_$__cuda_sm10x_tcgen05_guardrail_trap_col_being_dealloced_not_returned_by_alloc:
[----:B------:R-:W-:Y:S05]  /*2f40*/  BPT.TRAP 0x1 ;  /* 0x000000040000795c */ /* 0x000fea0000300000 */
[----:B------:R-:W-:-:S04]  /*2f50*/  IMAD.MOV.U32 R3, RZ, RZ, 0x0 ;  /* 0x00000000ff037424 */ /* 0x000fc800078e00ff */
[----:B------:R-:W-:Y:S05]  /*2f60*/  RET.REL.NODEC R2 `(gluon_tcgen05) ;  /* 0xffffffd002247950 */ /* 0x000fea0003c3ffff */
        .weak           $__internal_1_$__cuda_sm10x_tcgen05_guardrail_trap_phase_invalid_during_alloc
        .type           $__internal_1_$__cuda_sm10x_tcgen05_guardrail_trap_phase_invalid_during_alloc,@function
        .size           $__internal_1_$__cuda_sm10x_tcgen05_guardrail_trap_phase_invalid_during_alloc,($__internal_2_$__cuda_sm10x_tcgen05_guardrail_trap_unallocated_columns_being_dealloced - $__internal_1_$__cuda_sm10x_tcgen05_guardrail_trap_phase_invalid_during_alloc)
$__internal_1_$__cuda_sm10x_tcgen05_guardrail_trap_phase_invalid_during_alloc:
[----:B------:R-:W-:Y:S05]  /*2f70*/  BPT.TRAP 0x1 ;  /* 0x000000040000795c */ /* 0x000fea0000300000 */
[----:B------:R-:W-:-:S04]  /*2f80*/  IMAD.MOV.U32 R3, RZ, RZ, 0x0 ;  /* 0x00000000ff037424 */ /* 0x000fc800078e00ff */
[----:B------:R-:W-:Y:S05]  /*2f90*/  RET.REL.NODEC R2 `(gluon_tcgen05) ;  /* 0xffffffd002187950 */ /* 0x000fea0003c3ffff */
        .weak           $__internal_2_$__cuda_sm10x_tcgen05_guardrail_trap_unallocated_columns_being_dealloced
        .type           $__internal_2_$__cuda_sm10x_tcgen05_guardrail_trap_unallocated_columns_being_dealloced,@function
        .size           $__internal_2_$__cuda_sm10x_tcgen05_guardrail_trap_unallocated_columns_being_dealloced,(.L_x_85 - $__internal_2_$__cuda_sm10x_tcgen05_guardrail_trap_unallocated_columns_being_dealloced)
$__internal_2_$__cuda_sm10x_tcgen05_guardrail_trap_unallocated_columns_being_dealloced:
[----:B------:R-:W-:Y:S05]  /*2fa0*/  BPT.TRAP 0x1 ;  /* 0x000000040000795c */ /* 0x000fea0000300000 */
[----:B------:R-:W-:-:S04]  /*2fb0*/  IMAD.MOV.U32 R3, RZ, RZ, 0x0 ;  /* 0x00000000ff037424 */ /* 0x000fc800078e00ff */
[----:B------:R-:W-:Y:S05]  /*2fc0*/  RET.REL.NODEC R2 `(gluon_tcgen05) ;  /* 0xffffffd0020c7950 */ /* 0x000fea0003c3ffff */
.L_x_82:
[----:B------:R-:W-:-:S00]  /*2fd0*/  BRA `(.L_x_82) ;  /* 0xfffffffc00fc7947 */ /* 0x000fc0000383ffff */
[----:B------:R-:W-:-:S00]  /*2fe0*/  NOP ;  /* 0x0000000000007918 */ /* 0x000fc00000000000 */
        /* <DEDUP_REMOVED lines=9> */
.L_x_85:


//--------------------- .nv.shared.gluon_tcgen05  --------------------------
	.section	.nv.shared.gluon_tcgen05,"aw",@nobits
	.sectionflags	@""
	.align	16
	.zero		1024


//--------------------- .nv.shared.reserved.0     --------------------------
	.section	.nv.shared.reserved.0,"aw",@nobits
	.align	8
	.weak		__nv_reservedSMEM_offset_0_alias
	.size		__nv_reservedSMEM_offset_0_alias, 0, 64
	.other		__nv_reservedSMEM_offset_0_alias,@"STO_CUDA_RESERVED_SHARED STV_DEFAULT"
__nv_reservedSMEM_offset_0_alias:
	.zero		0
.nv.shared.reserved.0:
	.zero		64
	.weak		__nv_reservedSMEM_allocation_phase
	.type		__nv_reservedSMEM_allocation_phase,@object
	.size		__nv_reservedSMEM_allocation_phase,(.L_0 - __nv_reservedSMEM_allocation_phase)
__nv_reservedSMEM_allocation_phase:
	.zero		1
.L_0:
	.zero		7
	.weak		__nv_reservedSMEM_devtool_atexit_pc
	.type		__nv_reservedSMEM_devtool_atexit_pc,@object
	.size		__nv_reservedSMEM_devtool_atexit_pc,(__nv_reservedSMEM_allocation_mask - __nv_reservedSMEM_devtool_atexit_pc)
__nv_reservedSMEM_devtool_atexit_pc:
	.zero		8
	.weak		__nv_reservedSMEM_allocation_mask
	.type		__nv_reservedSMEM_allocation_mask,@object
	.size		__nv_reservedSMEM_allocation_mask,(.L_2 - __nv_reservedSMEM_allocation_mask)
__nv_reservedSMEM_allocation_mask:
	.zero		4
.L_2:


//--------------------- .nv.constant0.gluon_tcgen05 --------------------------
	.section	.nv.constant0.gluon_tcgen05,"a",@progbits
	.sectionflags	@""
	.align	4
.nv.constant0.gluon_tcgen05:
	.zero		976


//--------------------- SYMBOLS --------------------------

	.type		.nv.reservedSmem.offset0,@object
	.size		.nv.reservedSmem.offset0,0x4
	.type		.nv.reservedSmem.cap,@object
	.size		.nv.reservedSmem.cap,0x4
